	.headerflags	@"EF_CUDA_TEXMODE_UNIFIED EF_CUDA_64BIT_ADDRESS EF_CUDA_ACCELERATORS EF_CUDA_SM90 EF_CUDA_VIRTUAL_SM(EF_CUDA_SM90)"
	.elftype	@"ET_EXEC"


//--------------------- .nv.info                  --------------------------
	.section	.nv.info,"",@"SHT_CUDA_INFO"
	.align	4


	//----- nvinfo : EIATTR_REGCOUNT
	.align		4
        /*0000*/ 	.byte	0x04, 0x2f
        /*0002*/ 	.short	(.L_3 - .L_2)
	.align		4
.L_2:
        /*0004*/ 	.word	index@(triton_poi_fused_cat_6)
        /*0008*/ 	.word	0x00000050


	//----- nvinfo : EIATTR_MIN_STACK_SIZE
	.align		4
.L_3:
        /*000c*/ 	.byte	0x04, 0x12
        /*000e*/ 	.short	(.L_5 - .L_4)
	.align		4
.L_4:
        /*0010*/ 	.word	index@(triton_poi_fused_cat_6)
        /*0014*/ 	.word	0x00000000


	//----- nvinfo : EIATTR_FRAME_SIZE
	.align		4
.L_5:
        /*0018*/ 	.byte	0x04, 0x11
        /*001a*/ 	.short	(.L_7 - .L_6)
	.align		4
.L_6:
        /*001c*/ 	.word	index@(triton_poi_fused_cat_6)
        /*0020*/ 	.word	0x00000000


	//----- nvinfo : EIATTR_MIN_STACK_SIZE
	.align		4
.L_7:
        /*0024*/ 	.byte	0x04, 0x12
        /*0026*/ 	.short	(.L_9 - .L_8)
	.align		4
.L_8:
        /*0028*/ 	.word	index@(triton_poi_fused_cat_6)
        /*002c*/ 	.word	0x00000000
.L_9:


//--------------------- .nv.info.triton_poi_fused_cat_6 --------------------------
	.section	.nv.info.triton_poi_fused_cat_6,"",@"SHT_CUDA_INFO"
	.sectionflags	@""
	.align	4


	//----- nvinfo : EIATTR_CUDA_API_VERSION
	.align		4
        /*0000*/ 	.byte	0x04, 0x37
        /*0002*/ 	.short	(.L_11 - .L_10)
.L_10:
        /*0004*/ 	.word	0x0000007c


	//----- nvinfo : EIATTR_KPARAM_INFO
	.align		4
.L_11:
        /*0008*/ 	.byte	0x04, 0x17
        /*000a*/ 	.short	(.L_13 - .L_12)
.L_12:
        /*000c*/ 	.word	0x00000000
        /*0010*/ 	.short	0x000b
        /*0012*/ 	.short	0x0058
        /*0014*/ 	.byte	0x00, 0xf0, 0x11, 0x00


	//----- nvinfo : EIATTR_KPARAM_INFO
	.align		4
.L_13:
        /*0018*/ 	.byte	0x04, 0x17
        /*001a*/ 	.short	(.L_15 - .L_14)
.L_14:
        /*001c*/ 	.word	0x00000000
        /*0020*/ 	.short	0x000a
        /*0022*/ 	.short	0x0050
        /*0024*/ 	.byte	0x00, 0xf4, 0x21, 0x00


	//----- nvinfo : EIATTR_KPARAM_INFO
	.align		4
.L_15:
        /*0028*/ 	.byte	0x04, 0x17
        /*002a*/ 	.short	(.L_17 - .L_16)
.L_16:
        /*002c*/ 	.word	0x00000000
        /*0030*/ 	.short	0x0009
        /*0032*/ 	.short	0x0048
        /*0034*/ 	.byte	0x00, 0xf4, 0x21, 0x00


	//----- nvinfo : EIATTR_KPARAM_INFO
	.align		4
.L_17:
        /*0038*/ 	.byte	0x04, 0x17
        /*003a*/ 	.short	(.L_19 - .L_18)
.L_18:
        /*003c*/ 	.word	0x00000000
        /*0040*/ 	.short	0x0008
        /*0042*/ 	.short	0x0040
        /*0044*/ 	.byte	0x00, 0xf4, 0x21, 0x00


	//----- nvinfo : EIATTR_KPARAM_INFO
	.align		4
.L_19:
        /*0048*/ 	.byte	0x04, 0x17
        /*004a*/ 	.short	(.L_21 - .L_20)
.L_20:
        /*004c*/ 	.word	0x00000000
        /*0050*/ 	.short	0x0007
        /*0052*/ 	.short	0x0038
        /*0054*/ 	.byte	0x00, 0xf4, 0x21, 0x00


	//----- nvinfo : EIATTR_KPARAM_INFO
	.align		4
.L_21:
        /*0058*/ 	.byte	0x04, 0x17
        /*005a*/ 	.short	(.L_23 - .L_22)
.L_22:
        /*005c*/ 	.word	0x00000000
        /*0060*/ 	.short	0x0006
        /*0062*/ 	.short	0x0030
        /*0064*/ 	.byte	0x00, 0xf4, 0x21, 0x00


	//----- nvinfo : EIATTR_KPARAM_INFO
	.align		4
.L_23:
        /*0068*/ 	.byte	0x04, 0x17
        /*006a*/ 	.short	(.L_25 - .L_24)
.L_24:
        /*006c*/ 	.word	0x00000000
        /*0070*/ 	.short	0x0005
        /*0072*/ 	.short	0x0028
        /*0074*/ 	.byte	0x00, 0xf4, 0x21, 0x00


	//----- nvinfo : EIATTR_KPARAM_INFO
	.align		4
.L_25:
        /*0078*/ 	.byte	0x04, 0x17
        /*007a*/ 	.short	(.L_27 - .L_26)
.L_26:
        /*007c*/ 	.word	0x00000000
        /*0080*/ 	.short	0x0004
        /*0082*/ 	.short	0x0020
        /*0084*/ 	.byte	0x00, 0xf4, 0x21, 0x00


	//----- nvinfo : EIATTR_KPARAM_INFO
	.align		4
.L_27:
        /*0088*/ 	.byte	0x04, 0x17
        /*008a*/ 	.short	(.L_29 - .L_28)
.L_28:
        /*008c*/ 	.word	0x00000000
        /*0090*/ 	.short	0x0003
        /*0092*/ 	.short	0x0018
        /*0094*/ 	.byte	0x00, 0xf4, 0x21, 0x00


	//----- nvinfo : EIATTR_KPARAM_INFO
	.align		4
.L_29:
        /*0098*/ 	.byte	0x04, 0x17
        /*009a*/ 	.short	(.L_31 - .L_30)
.L_30:
        /*009c*/ 	.word	0x00000000
        /*00a0*/ 	.short	0x0002
        /*00a2*/ 	.short	0x0010
        /*00a4*/ 	.byte	0x00, 0xf4, 0x21, 0x00


	//----- nvinfo : EIATTR_KPARAM_INFO
	.align		4
.L_31:
        /*00a8*/ 	.byte	0x04, 0x17
        /*00aa*/ 	.short	(.L_33 - .L_32)
.L_32:
        /*00ac*/ 	.word	0x00000000
        /*00b0*/ 	.short	0x0001
        /*00b2*/ 	.short	0x0008
        /*00b4*/ 	.byte	0x00, 0xf4, 0x21, 0x00


	//----- nvinfo : EIATTR_KPARAM_INFO
	.align		4
.L_33:
        /*00b8*/ 	.byte	0x04, 0x17
        /*00ba*/ 	.short	(.L_35 - .L_34)
.L_34:
        /*00bc*/ 	.word	0x00000000
        /*00c0*/ 	.short	0x0000
        /*00c2*/ 	.short	0x0000
        /*00c4*/ 	.byte	0x00, 0xf4, 0x21, 0x00


	//----- nvinfo : EIATTR_SPARSE_MMA_MASK
	.align		4
.L_35:
        /*00c8*/ 	.byte	0x03, 0x50
        /*00ca*/ 	.short	0x0000


	//----- nvinfo : EIATTR_MAXREG_COUNT
	.align		4
        /*00cc*/ 	.byte	0x03, 0x1b
        /*00ce*/ 	.short	0x00ff


	//----- nvinfo : EIATTR_EXIT_INSTR_OFFSETS
	.align		4
        /*00d0*/ 	.byte	0x04, 0x1c
        /*00d2*/ 	.short	(.L_37 - .L_36)


	//   ....[0]....
.L_36:
        /*00d4*/ 	.word	0x00001fe0


	//----- nvinfo : EIATTR_REQNTID
	.align		4
.L_37:
        /*00d8*/ 	.byte	0x04, 0x10
        /*00da*/ 	.short	(.L_39 - .L_38)
.L_38:
        /*00dc*/ 	.word	0x00000080
        /*00e0*/ 	.word	0x00000001
        /*00e4*/ 	.word	0x00000001


	//----- nvinfo : EIATTR_CBANK_PARAM_SIZE
	.align		4
.L_39:
        /*00e8*/ 	.byte	0x03, 0x19
        /*00ea*/ 	.short	0x005c


	//----- nvinfo : EIATTR_PARAM_CBANK
	.align		4
        /*00ec*/ 	.byte	0x04, 0x0a
        /*00ee*/ 	.short	(.L_41 - .L_40)
	.align		4
.L_40:
        /*00f0*/ 	.word	index@(.nv.constant0.triton_poi_fused_cat_6)
        /*00f4*/ 	.short	0x0210
        /*00f6*/ 	.short	0x005c


	//----- nvinfo : EIATTR_SW_WAR
	.align		4
.L_41:
        /*00f8*/ 	.byte	0x04, 0x36
        /*00fa*/ 	.short	(.L_43 - .L_42)
.L_42:
        /*00fc*/ 	.word	0x00000008
.L_43:


//--------------------- .nv.callgraph             --------------------------
	.section	.nv.callgraph,"",@"SHT_CUDA_CALLGRAPH"
	.align	4
	.sectionentsize	8
	.align		4
        /*0000*/ 	.word	0x00000000
	.align		4
        /*0004*/ 	.word	0xffffffff
	.align		4
        /*0008*/ 	.word	0x00000000
	.align		4
        /*000c*/ 	.word	0xfffffffe
	.align		4
        /*0010*/ 	.word	0x00000000
	.align		4
        /*0014*/ 	.word	0xfffffffd
	.align		4
        /*0018*/ 	.word	0x00000000
	.align		4
        /*001c*/ 	.word	0xfffffffc


//--------------------- .nv.constant4             --------------------------
	.section	.nv.constant4,"a",@progbits
	.align	8
	.align		8
.nv.constant4:
        /*0000*/ 	.dword	_$_str
	.align		8
        /*0008*/ 	.dword	_$_str_$_2


//--------------------- .text.triton_poi_fused_cat_6 --------------------------
	.section	.text.triton_poi_fused_cat_6,"ax",@progbits
	.align	128
        .global         triton_poi_fused_cat_6
        .type           triton_poi_fused_cat_6,@function
        .size           triton_poi_fused_cat_6,(.L_x_1 - triton_poi_fused_cat_6)
        .other          triton_poi_fused_cat_6,@"STO_CUDA_ENTRY STV_DEFAULT"
triton_poi_fused_cat_6:
.text.triton_poi_fused_cat_6:
[----:B------:R-:W-:Y:S01]  /*0000*/  LDC R1, c[0x0][0x28] ;  /* 0x00000a00ff017b82 */ /* 0x000fe20000000800 */
[----:B------:R-:W1:Y:S07]  /*0010*/  S2R R0, SR_TID.X ;  /* 0x0000000000007919 */ /* 0x000e6e0000002100 */
[----:B------:R-:W2:Y:S01]  /*0020*/  LDC.64 R4, c[0x0][0x220] ;  /* 0x00008800ff047b82 */ /* 0x000ea20000000a00 */
[----:B------:R-:W-:Y:S01]  /*0030*/  IMAD.MOV.U32 R56, RZ, RZ, RZ ;  /* 0x000000ffff387224 */ /* 0x000fe200078e00ff */
[----:B------:R-:W-:Y:S01]  /*0040*/  ULDC.64 UR4, c[0x0][0x208] ;  /* 0x0000820000047ab9 */ /* 0x000fe20000000a00 */
[----:B------:R-:W3:Y:S01]  /*0050*/  S2R R15, SR_CTAID.X ;  /* 0x00000000000f7919 */ /* 0x000ee20000002500 */
[----:B------:R-:W-:Y:S01]  /*0060*/  IMAD.MOV.U32 R73, RZ, RZ, RZ ;  /* 0x000000ffff497224 */ /* 0x000fe200078e00ff */
[----:B------:R-:W-:-:S02]  /*0070*/  CS2R R54, SRZ ;  /* 0x0000000000367805 */ /* 0x000fc4000001ff00 */
[----:B------:R-:W-:Y:S02]  /*0080*/  CS2R R46, SRZ ;  /* 0x00000000002e7805 */ /* 0x000fe4000001ff00 */
[----:B------:R-:W-:Y:S02]  /*0090*/  CS2R R48, SRZ ;  /* 0x0000000000307805 */ /* 0x000fe4000001ff00 */
[----:B------:R-:W-:Y:S02]  /*00a0*/  CS2R R36, SRZ ;  /* 0x0000000000247805 */ /* 0x000fe4000001ff00 */
[----:B------:R-:W-:Y:S02]  /*00b0*/  CS2R R38, SRZ ;  /* 0x0000000000267805 */ /* 0x000fe4000001ff00 */
[----:B------:R-:W-:Y:S02]  /*00c0*/  CS2R R12, SRZ ;  /* 0x00000000000c7805 */ /* 0x000fe4000001ff00 */
[----:B------:R-:W-:-:S02]  /*00d0*/  CS2R R40, SRZ ;  /* 0x0000000000287805 */ /* 0x000fc4000001ff00 */
[----:B------:R-:W-:Y:S02]  /*00e0*/  CS2R R44, SRZ ;  /* 0x00000000002c7805 */ /* 0x000fe4000001ff00 */
[----:B------:R-:W-:Y:S02]  /*00f0*/  CS2R R34, SRZ ;  /* 0x0000000000227805 */ /* 0x000fe4000001ff00 */
[----:B------:R-:W-:Y:S01]  /*0100*/  CS2R R32, SRZ ;  /* 0x0000000000207805 */ /* 0x000fe2000001ff00 */
[----:B------:R-:W4:Y:S08]  /*0110*/  LDC.64 R8, c[0x0][0x218] ;  /* 0x00008600ff087b82 */ /* 0x000f300000000a00 */
[----:B------:R-:W5:Y:S01]  /*0120*/  LDC.64 R42, c[0x0][0x230] ;  /* 0x00008c00ff2a7b82 */ /* 0x000f620000000a00 */
[----:B-1----:R-:W-:-:S07]  /*0130*/  IMAD.SHL.U32 R0, R0, 0x4, RZ ;  /* 0x0000000400007824 */ /* 0x002fce00078e00ff */
[----:B------:R-:W1:Y:S01]  /*0140*/  LDC.64 R22, c[0x0][0x240] ;  /* 0x00009000ff167b82 */ /* 0x000e620000000a00 */
[----:B------:R-:W-:-:S07]  /*0150*/  LOP3.LUT R0, R0, 0x1fc, RZ, 0xc0, !PT ;  /* 0x000001fc00007812 */ /* 0x000fce00078ec0ff */
[----:B------:R-:W1:Y:S01]  /*0160*/  LDC.64 R20, c[0x0][0x258] ;  /* 0x00009600ff147b82 */ /* 0x000e620000000a00 */
[----:B---3--:R-:W-:-:S04]  /*0170*/  IMAD R15, R15, 0x400, R0 ;  /* 0x000004000f0f7824 */ /* 0x008fc800078e0200 */
[----:B------:R-:W-:Y:S01]  /*0180*/  IMAD.HI R24, R15, 0x5397829d, RZ ;  /* 0x5397829d0f187827 */ /* 0x000fe200078e02ff */
[----:B------:R-:W-:Y:S02]  /*0190*/  CS2R R68, SRZ ;  /* 0x0000000000447805 */ /* 0x000fe4000001ff00 */
[----:B------:R-:W-:Y:S02]  /*01a0*/  CS2R R66, SRZ ;  /* 0x0000000000427805 */ /* 0x000fe4000001ff00 */
[----:B------:R-:W-:Y:S01]  /*01b0*/  CS2R R64, SRZ ;  /* 0x0000000000407805 */ /* 0x000fe2000001ff00 */
[----:B------:R-:W-:Y:S01]  /*01c0*/  IMAD.MOV.U32 R14, RZ, RZ, RZ ;  /* 0x000000ffff0e7224 */ /* 0x000fe200078e00ff */
[----:B------:R-:W-:Y:S02]  /*01d0*/  SHF.R.U32.HI R3, RZ, 0x1f, R24 ;  /* 0x0000001fff037819 */ /* 0x000fe40000011618 */
[----:B------:R-:W-:Y:S01]  /*01e0*/  CS2R R52, SRZ ;  /* 0x0000000000347805 */ /* 0x000fe2000001ff00 */
[----:B------:R-:W3:Y:S01]  /*01f0*/  LDC.64 R16, c[0x0][0x250] ;  /* 0x00009400ff107b82 */ /* 0x000ee20000000a00 */
[----:B------:R-:W-:-:S05]  /*0200*/  LEA.HI.SX32 R24, R24, R3, 0x18 ;  /* 0x0000000318187211 */ /* 0x000fca00078fc2ff */
[----:B------:R-:W-:-:S05]  /*0210*/  IMAD.HI R0, R24, 0x2aaaaaab, RZ ;  /* 0x2aaaaaab18007827 */ /* 0x000fca00078e02ff */
[----:B------:R-:W-:-:S04]  /*0220*/  SHF.R.U32.HI R3, RZ, 0x1f, R0 ;  /* 0x0000001fff037819 */ /* 0x000fc80000011600 */
[----:B------:R-:W-:-:S05]  /*0230*/  LEA.HI R3, R0, R3, RZ, 0x1b ;  /* 0x0000000300037211 */ /* 0x000fca00078fd8ff */
[----:B------:R-:W-:-:S04]  /*0240*/  IMAD R25, R3, -0xc0, R24 ;  /* 0xffffff4003197824 */ /* 0x000fc800078e0218 */
[C---:B--2---:R-:W-:Y:S01]  /*0250*/  IMAD.WIDE R2, R25.reuse, 0x4, R4 ;  /* 0x0000000419027825 */ /* 0x044fe200078e0204 */
[----:B------:R-:W-:-:S13]  /*0260*/  ISETP.GE.AND P1, PT, R25, 0x60, PT ;  /* 0x000000601900780c */ /* 0x000fda0003f26270 */
[----:B------:R-:W2:Y:S04]  /*0270*/  @!P1 LDG.E.EL R56, desc[UR4][R2.64] ;  /* 0x0000000402389981 */ /* 0x000ea8000c2e1900 */
[----:B------:R-:W2:Y:S01]  /*0280*/  @!P1 LDG.E.EL R73, desc[UR4][R2.64] ;  /* 0x0000000402499981 */ /* 0x000ea2000c2e1900 */
[----:B------:R-:W-:-:S03]  /*0290*/  VIADD R72, R15, 0x200 ;  /* 0x000002000f487836 */ /* 0x000fc60000000000 */
[----:B------:R-:W2:Y:S01]  /*02a0*/  @!P1 LDG.E.EL R54, desc[UR4][R2.64] ;  /* 0x0000000402369981 */ /* 0x000ea2000c2e1900 */
[----:B------:R-:W-:-:S03]  /*02b0*/  IMAD.HI R75, R72, 0x5397829d, RZ ;  /* 0x5397829d484b7827 */ /* 0x000fc600078e02ff */
[----:B------:R1:W2:Y:S02]  /*02c0*/  @!P1 LDG.E.EL R55, desc[UR4][R2.64] ;  /* 0x0000000402379981 */ /* 0x0002a4000c2e1900 */
[----:B------:R-:W-:-:S04]  /*02d0*/  SHF.R.U32.HI R0, RZ, 0x1f, R75 ;  /* 0x0000001fff007819 */ /* 0x000fc8000001164b */
[----:B------:R-:W-:-:S05]  /*02e0*/  LEA.HI.SX32 R75, R75, R0, 0x18 ;  /* 0x000000004b4b7211 */ /* 0x000fca00078fc2ff */
[----:B------:R-:W-:-:S05]  /*02f0*/  IMAD.HI R0, R75, 0x2aaaaaab, RZ ;  /* 0x2aaaaaab4b007827 */ /* 0x000fca00078e02ff */
[----:B------:R-:W-:-:S04]  /*0300*/  SHF.R.U32.HI R7, RZ, 0x1f, R0 ;  /* 0x0000001fff077819 */ /* 0x000fc80000011600 */
[----:B------:R-:W-:Y:S02]  /*0310*/  LEA.HI R0, R0, R7, RZ, 0x1b ;  /* 0x0000000700007211 */ /* 0x000fe400078fd8ff */
[----:B------:R-:W1:Y:S03]  /*0320*/  LDC.64 R6, c[0x0][0x248] ;  /* 0x00009200ff067b82 */ /* 0x000e660000000a00 */
[----:B------:R-:W-:-:S05]  /*0330*/  IMAD R57, R0, -0xc0, R75 ;  /* 0xffffff4000397824 */ /* 0x000fca00078e024b */
[C---:B------:R-:W-:Y:S01]  /*0340*/  ISETP.GE.AND P0, PT, R57.reuse, 0x60, PT ;  /* 0x000000603900780c */ /* 0x040fe20003f06270 */
[----:B------:R-:W-:-:S12]  /*0350*/  IMAD.WIDE R4, R57, 0x4, R4 ;  /* 0x0000000439047825 */ /* 0x000fd800078e0204 */
[----:B------:R-:W2:Y:S04]  /*0360*/  @!P0 LDG.E.EL R47, desc[UR4][R4.64] ;  /* 0x00000004042f8981 */ /* 0x000ea8000c2e1900 */
[----:B------:R-:W2:Y:S04]  /*0370*/  @!P0 LDG.E.EL R48, desc[UR4][R4.64] ;  /* 0x0000000404308981 */ /* 0x000ea8000c2e1900 */
[----:B------:R-:W2:Y:S04]  /*0380*/  @!P0 LDG.E.EL R37, desc[UR4][R4.64] ;  /* 0x0000000404258981 */ /* 0x000ea8000c2e1900 */
[----:B------:R1:W2:Y:S01]  /*0390*/  @!P0 LDG.E.EL R38, desc[UR4][R4.64] ;  /* 0x0000000404268981 */ /* 0x0002a2000c2e1900 */
[C---:B------:R-:W-:Y:S01]  /*03a0*/  ISETP.GT.AND P3, PT, R25.reuse, 0x5f, PT ;  /* 0x0000005f1900780c */ /* 0x040fe20003f64270 */
[--C-:B-1----:R-:W-:Y:S01]  /*03b0*/  IMAD.WIDE R2, R25, 0x4, R6.reuse ;  /* 0x0000000419027825 */ /* 0x102fe200078e0206 */
[C---:B------:R-:W-:Y:S01]  /*03c0*/  ISETP.GT.AND P2, PT, R57.reuse, 0x5f, PT ;  /* 0x0000005f3900780c */ /* 0x040fe20003f44270 */
[----:B0-----:R-:W0:Y:S10]  /*03d0*/  LDC.64 R4, c[0x0][0x228] ;  /* 0x00008a00ff047b82 */ /* 0x001e340000000a00 */
[----:B------:R-:W2:Y:S04]  /*03e0*/  @P3 LDG.E.EL R13, desc[UR4][R2.64+-0x180] ;  /* 0xfffe8004020d3981 */ /* 0x000ea8000c2e1900 */
[----:B------:R-:W2:Y:S04]  /*03f0*/  @P3 LDG.E.EL R41, desc[UR4][R2.64+-0x180] ;  /* 0xfffe800402293981 */ /* 0x000ea8000c2e1900 */
[----:B------:R-:W2:Y:S04]  /*0400*/  @P3 LDG.E.EL R45, desc[UR4][R2.64+-0x180] ;  /* 0xfffe8004022d3981 */ /* 0x000ea8000c2e1900 */
[----:B------:R4:W2:Y:S01]  /*0410*/  @P3 LDG.E.EL R46, desc[UR4][R2.64+-0x180] ;  /* 0xfffe8004022e3981 */ /* 0x0008a2000c2e1900 */
[----:B------:R-:W-:-:S05]  /*0420*/  IMAD.WIDE R6, R57, 0x4, R6 ;  /* 0x0000000439067825 */ /* 0x000fca00078e0206 */
[----:B------:R-:W2:Y:S04]  /*0430*/  @P2 LDG.E.EL R35, desc[UR4][R6.64+-0x180] ;  /* 0xfffe800406232981 */ /* 0x000ea8000c2e1900 */
[----:B------:R-:W2:Y:S04]  /*0440*/  @P2 LDG.E.EL R34, desc[UR4][R6.64+-0x180] ;  /* 0xfffe800406222981 */ /* 0x000ea8000c2e1900 */
[----:B------:R-:W2:Y:S04]  /*0450*/  @P2 LDG.E.EL R32, desc[UR4][R6.64+-0x180] ;  /* 0xfffe800406202981 */ /* 0x000ea8000c2e1900 */
[----:B------:R1:W2:Y:S01]  /*0460*/  @P2 LDG.E.EL R33, desc[UR4][R6.64+-0x180] ;  /* 0xfffe800406212981 */ /* 0x0002a2000c2e1900 */
[----:B----4-:R-:W-:-:S04]  /*0470*/  IMAD.WIDE R2, R25, 0x4, R8 ;  /* 0x0000000419027825 */ /* 0x010fc800078e0208 */
[----:B------:R-:W-:Y:S01]  /*0480*/  IMAD.WIDE R8, R57, 0x4, R8 ;  /* 0x0000000439087825 */ /* 0x000fe200078e0208 */
[----:B------:R-:W-:Y:S02]  /*0490*/  CS2R R28, SRZ ;  /* 0x00000000001c7805 */ /* 0x000fe4000001ff00 */
[----:B------:R-:W-:Y:S02]  /*04a0*/  CS2R R18, SRZ ;  /* 0x0000000000127805 */ /* 0x000fe4000001ff00 */
[----:B------:R-:W-:Y:S01]  /*04b0*/  CS2R R70, SRZ ;  /* 0x0000000000467805 */ /* 0x000fe2000001ff00 */
[----:B------:R-:W-:Y:S01]  /*04c0*/  IMAD.WIDE R30, R25, 0x4, R22 ;  /* 0x00000004191e7825 */ /* 0x000fe200078e0216 */
[----:B------:R-:W4:Y:S01]  /*04d0*/  @!P0 LDG.E.EL R65, desc[UR4][R8.64] ;  /* 0x0000000408418981 */ /* 0x000f22000c2e1900 */
[----:B-1----:R-:W-:-:S03]  /*04e0*/  CS2R R6, SRZ ;  /* 0x0000000000067805 */ /* 0x002fc6000001ff00 */
[----:B------:R-:W4:Y:S04]  /*04f0*/  @!P0 LDG.E.EL R66, desc[UR4][R8.64] ;  /* 0x0000000408428981 */ /* 0x000f28000c2e1900 */
[----:B------:R-:W4:Y:S04]  /*0500*/  @!P0 LDG.E.EL R68, desc[UR4][R8.64] ;  /* 0x0000000408448981 */ /* 0x000f28000c2e1900 */
[----:B------:R5:W4:Y:S01]  /*0510*/  @!P0 LDG.E.EL R64, desc[UR4][R8.64] ;  /* 0x0000000408408981 */ /* 0x000b22000c2e1900 */
[----:B------:R-:W-:Y:S01]  /*0520*/  IMAD.WIDE R22, R57, 0x4, R22 ;  /* 0x0000000439167825 */ /* 0x000fe200078e0216 */
[----:B------:R-:W-:-:S02]  /*0530*/  CS2R R50, SRZ ;  /* 0x0000000000327805 */ /* 0x000fc4000001ff00 */
[----:B------:R-:W4:Y:S01]  /*0540*/  @!P1 LDG.E.EL R71, desc[UR4][R2.64] ;  /* 0x0000000402479981 */ /* 0x000f22000c2e1900 */
[----:B------:R-:W-:-:S03]  /*0550*/  IMAD.MOV.U32 R11, RZ, RZ, RZ ;  /* 0x000000ffff0b7224 */ /* 0x000fc600078e00ff */
[----:B------:R-:W4:Y:S01]  /*0560*/  @P2 LDG.E.EL R12, desc[UR4][R22.64+-0x180] ;  /* 0xfffe8004160c2981 */ /* 0x000f22000c2e1900 */
[----:B-----5:R-:W-:-:S03]  /*0570*/  IMAD.WIDE R8, R25, 0x4, R42 ;  /* 0x0000000419087825 */ /* 0x020fc600078e022a */
[----:B------:R-:W5:Y:S04]  /*0580*/  @P2 LDG.E.EL R29, desc[UR4][R22.64+-0x180] ;  /* 0xfffe8004161d2981 */ /* 0x000f68000c2e1900 */
[----:B------:R-:W4:Y:S04]  /*0590*/  @!P1 LDG.E.EL R6, desc[UR4][R8.64] ;  /* 0x0000000408069981 */ /* 0x000f28000c2e1900 */
[----:B------:R-:W4:Y:S04]  /*05a0*/  @!P1 LDG.E.EL R14, desc[UR4][R8.64] ;  /* 0x00000004080e9981 */ /* 0x000f28000c2e1900 */
[----:B------:R-:W4:Y:S04]  /*05b0*/  @!P1 LDG.E.EL R52, desc[UR4][R8.64] ;  /* 0x0000000408349981 */ /* 0x000f28000c2e1900 */
[----:B------:R1:W4:Y:S04]  /*05c0*/  @!P1 LDG.E.EL R53, desc[UR4][R8.64] ;  /* 0x0000000408359981 */ /* 0x000328000c2e1900 */
[----:B------:R-:W4:Y:S04]  /*05d0*/  @P2 LDG.E.EL R19, desc[UR4][R22.64+-0x180] ;  /* 0xfffe800416132981 */ /* 0x000f28000c2e1900 */
[----:B------:R-:W4:Y:S01]  /*05e0*/  @!P1 LDG.E.EL R69, desc[UR4][R2.64] ;  /* 0x0000000402459981 */ /* 0x000f22000c2e1900 */
[----:B-1----:R-:W-:-:S03]  /*05f0*/  CS2R R8, SRZ ;  /* 0x0000000000087805 */ /* 0x002fc6000001ff00 */
[----:B------:R-:W4:Y:S04]  /*0600*/  @!P1 LDG.E.EL R67, desc[UR4][R2.64] ;  /* 0x0000000402439981 */ /* 0x000f28000c2e1900 */
[----:B------:R1:W4:Y:S04]  /*0610*/  @P2 LDG.E.EL R9, desc[UR4][R22.64+-0x180] ;  /* 0xfffe800416092981 */ /* 0x000328000c2e1900 */
[----:B------:R0:W4:Y:S01]  /*0620*/  @!P1 LDG.E.EL R70, desc[UR4][R2.64] ;  /* 0x0000000402469981 */ /* 0x000122000c2e1900 */
[----:B-1----:R-:W-:-:S04]  /*0630*/  IMAD.WIDE R22, R25, 0x4, R20 ;  /* 0x0000000419167825 */ /* 0x002fc800078e0214 */
[----:B0-----:R-:W-:Y:S01]  /*0640*/  IMAD.WIDE R2, R25, 0x4, R4 ;  /* 0x0000000419027825 */ /* 0x001fe200078e0204 */
[----:B------:R-:W4:Y:S04]  /*0650*/  @P3 LDG.E.EL R40, desc[UR4][R22.64+-0x180] ;  /* 0xfffe800416283981 */ /* 0x000f28000c2e1900 */
[----:B------:R-:W4:Y:S04]  /*0660*/  @P3 LDG.E.EL R36, desc[UR4][R22.64+-0x180] ;  /* 0xfffe800416243981 */ /* 0x000f28000c2e1900 */
[----:B------:R-:W4:Y:S04]  /*0670*/  @P3 LDG.E.EL R7, desc[UR4][R22.64+-0x180] ;  /* 0xfffe800416073981 */ /* 0x000f28000c2e1900 */
[----:B------:R-:W4:Y:S01]  /*0680*/  @P3 LDG.E.EL R39, desc[UR4][R22.64+-0x180] ;  /* 0xfffe800416273981 */ /* 0x000f22000c2e1900 */
[----:B------:R-:W-:-:S02]  /*0690*/  CS2R R62, SRZ ;  /* 0x00000000003e7805 */ /* 0x000fc4000001ff00 */
[----:B------:R-:W-:Y:S01]  /*06a0*/  CS2R R58, SRZ ;  /* 0x00000000003a7805 */ /* 0x000fe2000001ff00 */
[----:B------:R-:W-:Y:S01]  /*06b0*/  IMAD.MOV.U32 R0, RZ, RZ, RZ ;  /* 0x000000ffff007224 */ /* 0x000fe200078e00ff */
[----:B------:R-:W4:Y:S01]  /*06c0*/  @!P1 LDG.E.EL R49, desc[UR4][R2.64] ;  /* 0x0000000402319981 */ /* 0x000f22000c2e1900 */
[----:B------:R-:W-:-:S03]  /*06d0*/  IMAD.WIDE R42, R57, 0x4, R42 ;  /* 0x00000004392a7825 */ /* 0x000fc600078e022a */
[----:B------:R-:W4:Y:S04]  /*06e0*/  @!P1 LDG.E.EL R50, desc[UR4][R2.64] ;  /* 0x0000000402329981 */ /* 0x000f28000c2e1900 */
[----:B------:R-:W4:Y:S04]  /*06f0*/  @!P1 LDG.E.EL R51, desc[UR4][R2.64] ;  /* 0x0000000402339981 */ /* 0x000f28000c2e1900 */
[----:B------:R0:W4:Y:S01]  /*0700*/  @!P1 LDG.E.EL R11, desc[UR4][R2.64] ;  /* 0x00000004020b9981 */ /* 0x000122000c2e1900 */
[----:B------:R-:W-:Y:S01]  /*0710*/  CS2R R60, SRZ ;  /* 0x00000000003c7805 */ /* 0x000fe2000001ff00 */
[----:B------:R-:W-:-:S02]  /*0720*/  IMAD.WIDE R4, R57, 0x4, R4 ;  /* 0x0000000439047825 */ /* 0x000fc400078e0204 */
[----:B------:R-:W4:Y:S02]  /*0730*/  @!P0 LDG.E.EL R0, desc[UR4][R42.64] ;  /* 0x000000042a008981 */ /* 0x000f24000c2e1900 */
[----:B---3--:R-:W-:Y:S02]  /*0740*/  IMAD.WIDE R76, R25, 0x4, R16 ;  /* 0x00000004194c7825 */ /* 0x008fe400078e0210 */
[----:B------:R-:W3:Y:S01]  /*0750*/  @!P0 LDG.E.EL R59, desc[UR4][R42.64] ;  /* 0x000000042a3b8981 */ /* 0x000ee2000c2e1900 */
[----:B0-----:R-:W-:-:S03]  /*0760*/  CS2R R2, SRZ ;  /* 0x0000000000027805 */ /* 0x001fc6000001ff00 */
[----:B------:R-:W3:Y:S04]  /*0770*/  @!P0 LDG.E.EL R62, desc[UR4][R42.64] ;  /* 0x000000042a3e8981 */ /* 0x000ee8000c2e1900 */
[----:B------:R0:W3:Y:S01]  /*0780*/  @!P0 LDG.E.EL R2, desc[UR4][R42.64] ;  /* 0x000000042a028981 */ /* 0x0000e2000c2e1900 */
[----:B------:R-:W-:-:S03]  /*0790*/  CS2R R26, SRZ ;  /* 0x00000000001a7805 */ /* 0x000fc6000001ff00 */
[----:B------:R-:W3:Y:S04]  /*07a0*/  @!P0 LDG.E.EL R63, desc[UR4][R4.64] ;  /* 0x00000004043f8981 */ /* 0x000ee8000c2e1900 */
[----:B------:R-:W3:Y:S01]  /*07b0*/  @!P0 LDG.E.EL R58, desc[UR4][R4.64] ;  /* 0x00000004043a8981 */ /* 0x000ee2000c2e1900 */
[----:B0-----:R-:W-:-:S03]  /*07c0*/  CS2R R42, SRZ ;  /* 0x00000000002a7805 */ /* 0x001fc6000001ff00 */
[----:B------:R-:W3:Y:S04]  /*07d0*/  @!P0 LDG.E.EL R60, desc[UR4][R4.64] ;  /* 0x00000004043c8981 */ /* 0x000ee8000c2e1900 */
[----:B------:R0:W3:Y:S04]  /*07e0*/  @!P0 LDG.E.EL R61, desc[UR4][R4.64] ;  /* 0x00000004043d8981 */ /* 0x0000e8000c2e1900 */
[----:B------:R-:W3:Y:S04]  /*07f0*/  @P3 LDG.E.EL R44, desc[UR4][R76.64+-0x180] ;  /* 0xfffe80044c2c3981 */ /* 0x000ee8000c2e1900 */
[----:B------:R-:W3:Y:S01]  /*0800*/  @P3 LDG.E.EL R43, desc[UR4][R76.64+-0x180] ;  /* 0xfffe80044c2b3981 */ /* 0x000ee2000c2e1900 */
[----:B0-----:R-:W-:-:S03]  /*0810*/  CS2R R4, SRZ ;  /* 0x0000000000047805 */ /* 0x001fc6000001ff00 */
[----:B------:R-:W3:Y:S04]  /*0820*/  @P3 LDG.E.EL R42, desc[UR4][R76.64+-0x180] ;  /* 0xfffe80044c2a3981 */ /* 0x000ee8000c2e1900 */
[----:B------:R0:W3:Y:S01]  /*0830*/  @P3 LDG.E.EL R8, desc[UR4][R76.64+-0x180] ;  /* 0xfffe80044c083981 */ /* 0x0000e2000c2e1900 */
[----:B------:R-:W-:-:S03]  /*0840*/  IMAD.WIDE R16, R57, 0x4, R16 ;  /* 0x0000000439107825 */ /* 0x000fc600078e0210 */
[----:B------:R-:W3:Y:S04]  /*0850*/  @P3 LDG.E.EL R26, desc[UR4][R30.64+-0x180] ;  /* 0xfffe80041e1a3981 */ /* 0x000ee8000c2e1900 */
[----:B------:R-:W3:Y:S01]  /*0860*/  @P3 LDG.E.EL R27, desc[UR4][R30.64+-0x180] ;  /* 0xfffe80041e1b3981 */ /* 0x000ee2000c2e1900 */
[----:B0-----:R-:W-:-:S03]  /*0870*/  IMAD.HI R77, R72, 0x6f74ae27, RZ ;  /* 0x6f74ae27484d7827 */ /* 0x001fc600078e02ff */
[----:B------:R-:W3:Y:S04]  /*0880*/  @P3 LDG.E.EL R5, desc[UR4][R30.64+-0x180] ;  /* 0xfffe80041e053981 */ /* 0x000ee8000c2e1900 */
[----:B------:R0:W3:Y:S01]  /*0890*/  @P3 LDG.E.EL R4, desc[UR4][R30.64+-0x180] ;  /* 0xfffe80041e043981 */ /* 0x0000e2000c2e1900 */
[----:B--2---:R-:W-:-:S03]  /*08a0*/  SEL R22, R56, RZ, !P1 ;  /* 0x000000ff38167207 */ /* 0x004fc60004800000 */
[----:B------:R-:W2:Y:S02]  /*08b0*/  @P2 LDG.E.EL R28, desc[UR4][R16.64+-0x180] ;  /* 0xfffe8004101c2981 */ /* 0x000ea4000c2e1900 */
[----:B------:R-:W-:Y:S01]  /*08c0*/  FADD R22, R22, 9.9999997473787516356e-06 ;  /* 0x3727c5ac16167421 */ /* 0x000fe20000000000 */
[----:B------:R-:W-:Y:S01]  /*08d0*/  SEL R23, R73, RZ, !P1 ;  /* 0x000000ff49177207 */ /* 0x000fe20004800000 */
[----:B------:R-:W2:Y:S04]  /*08e0*/  @P2 LDG.E.EL R18, desc[UR4][R16.64+-0x180] ;  /* 0xfffe800410122981 */ /* 0x000ea8000c2e1900 */
[----:B------:R-:W1:Y:S01]  /*08f0*/  MUFU.SQRT R22, R22 ;  /* 0x0000001600167308 */ /* 0x000e620000002000 */
[----:B------:R-:W-:Y:S01]  /*0900*/  FADD R23, R23, 9.9999997473787516356e-06 ;  /* 0x3727c5ac17177421 */ /* 0x000fe20000000000 */
[----:B0-----:R-:W-:-:S02]  /*0910*/  CS2R R30, SRZ ;  /* 0x00000000001e7805 */ /* 0x001fc4000001ff00 */
[----:B------:R-:W-:-:S04]  /*0920*/  SHF.R.U32.HI R10, RZ, 0x1f, R77 ;  /* 0x0000001fff0a7819 */ /* 0x000fc8000001164d */
[----:B------:R-:W0:Y:S01]  /*0930*/  MUFU.SQRT R23, R23 ;  /* 0x0000001700177308 */ /* 0x000e220000002000 */
[----:B------:R-:W2:Y:S01]  /*0940*/  @P2 LDG.E.EL R31, desc[UR4][R16.64+-0x180] ;  /* 0xfffe8004101f2981 */ /* 0x000ea2000c2e1900 */
[----:B------:R-:W-:Y:S01]  /*0950*/  LEA.HI.SX32 R77, R77, R10, 0x10 ;  /* 0x0000000a4d4d7211 */ /* 0x000fe200078f82ff */
[----:B------:R-:W-:Y:S02]  /*0960*/  IMAD.MOV.U32 R10, RZ, RZ, RZ ;  /* 0x000000ffff0a7224 */ /* 0x000fe400078e00ff */
[----:B------:R0:W2:Y:S01]  /*0970*/  @P2 LDG.E.EL R30, desc[UR4][R16.64+-0x180] ;  /* 0xfffe8004101e2981 */ /* 0x0000a2000c2e1900 */
[----:B-1----:R-:W-:Y:S01]  /*0980*/  FSETP.GT.AND P6, PT, R22, 8.50705917302346158658e+37, PT ;  /* 0x7e8000001600780b */ /* 0x002fe20003fc4000 */
[----:B------:R-:W-:-:S05]  /*0990*/  IMAD.WIDE R20, R57, 0x4, R20 ;  /* 0x0000000439147825 */ /* 0x000fca00078e0214 */
[----:B------:R-:W2:Y:S01]  /*09a0*/  @P2 LDG.E.EL R3, desc[UR4][R20.64+-0x180] ;  /* 0xfffe800414032981 */ /* 0x000ea2000c2e1900 */
[----:B0-----:R-:W-:-:S03]  /*09b0*/  CS2R R16, SRZ ;  /* 0x0000000000107805 */ /* 0x001fc6000001ff00 */
[----:B------:R-:W2:Y:S01]  /*09c0*/  @P2 LDG.E.EL R10, desc[UR4][R20.64+-0x180] ;  /* 0xfffe8004140a2981 */ /* 0x000ea2000c2e1900 */
[----:B------:R-:W-:-:S03]  /*09d0*/  FSETP.GT.AND P5, PT, R23, 8.50705917302346158658e+37, PT ;  /* 0x7e8000001700780b */ /* 0x000fc60003fa4000 */
[----:B------:R-:W2:Y:S04]  /*09e0*/  @P2 LDG.E.EL R16, desc[UR4][R20.64+-0x180] ;  /* 0xfffe800414102981 */ /* 0x000ea8000c2e1900 */
[----:B------:R0:W2:Y:S01]  /*09f0*/  @P2 LDG.E.EL R17, desc[UR4][R20.64+-0x180] ;  /* 0xfffe800414112981 */ /* 0x0000a2000c2e1900 */
[----:B------:R-:W-:Y:S01]  /*0a00*/  IMAD R56, R75, -0x310, R72 ;  /* 0xfffffcf04b387824 */ /* 0x000fe200078e0248 */
[C---:B------:R-:W-:Y:S01]  /*0a10*/  FSETP.GEU.AND P4, PT, R22.reuse, 1.175494350822287508e-38, PT ;  /* 0x008000001600780b */ /* 0x040fe20003f8e000 */
[----:B------:R-:W-:Y:S01]  /*0a20*/  @P6 FMUL R22, R22, 0.25 ;  /* 0x3e80000016166820 */ /* 0x000fe20000400000 */
[----:B0-----:R-:W-:-:S05]  /*0a30*/  IMAD.MOV.U32 R20, RZ, RZ, 0x3e800000 ;  /* 0x3e800000ff147424 */ /* 0x001fca00078e00ff */
[----:B------:R-:W-:Y:S02]  /*0a40*/  FSEL R75, R20, 1, P6 ;  /* 0x3f800000144b7808 */ /* 0x000fe40003000000 */
[----:B------:R-:W-:Y:S01]  /*0a50*/  FSETP.GEU.AND P6, PT, R23, 1.175494350822287508e-38, PT ;  /* 0x008000001700780b */ /* 0x000fe20003fce000 */
[----:B------:R-:W-:Y:S01]  /*0a60*/  IMAD R72, R77, -0x24c00, R72 ;  /* 0xfffdb4004d487824 */ /* 0x000fe200078e0248 */
[----:B------:R-:W-:Y:S01]  /*0a70*/  SEL R54, R54, RZ, !P1 ;  /* 0x000000ff36367207 */ /* 0x000fe20004800000 */
[----:B------:R-:W-:Y:S02]  /*0a80*/  VIADD R57, R57, 0xffffffa0 ;  /* 0xffffffa039397836 */ /* 0x000fe40000000000 */
[----:B------:R-:W-:Y:S02]  /*0a90*/  IMAD R56, R77, 0x12600, R56 ;  /* 0x000126004d387824 */ /* 0x000fe400078e0238 */
[----:B------:R-:W-:Y:S01]  /*0aa0*/  @P5 FMUL R23, R23, 0.25 ;  /* 0x3e80000017175820 */ /* 0x000fe20000400000 */
[----:B------:R-:W-:-:S02]  /*0ab0*/  IMAD R21, R77, 0x12600, R72 ;  /* 0x000126004d157824 */ /* 0x000fc400078e0248 */
[----:B------:R-:W-:Y:S02]  /*0ac0*/  IMAD R72, R57, 0x310, R56 ;  /* 0x0000031039487824 */ /* 0x000fe400078e0238 */
[----:B------:R-:W-:Y:S01]  /*0ad0*/  FADD R57, R54, 9.9999997473787516356e-06 ;  /* 0x3727c5ac36397421 */ /* 0x000fe20000000000 */
[----:B------:R-:W-:Y:S01]  /*0ae0*/  @!P6 FMUL R23, R23, 16777216 ;  /* 0x4b8000001717e820 */ /* 0x000fe20000400000 */
[----:B------:R-:W-:Y:S01]  /*0af0*/  SEL R73, R55, RZ, !P1 ;  /* 0x000000ff37497207 */ /* 0x000fe20004800000 */
[----:B------:R-:W-:-:S03]  /*0b00*/  @!P4 FMUL R22, R22, 16777216 ;  /* 0x4b8000001616c820 */ /* 0x000fc60000400000 */
[----:B------:R-:W0:Y:S08]  /*0b10*/  MUFU.SQRT R57, R57 ;  /* 0x0000003900397308 */ /* 0x000e300000002000 */
[----:B------:R-:W1:Y:S01]  /*0b20*/  MUFU.RCP R55, R23 ;  /* 0x0000001700377308 */ /* 0x000e620000001000 */
[----:B------:R-:W-:-:S07]  /*0b30*/  FADD R73, R73, 9.9999997473787516356e-06 ;  /* 0x3727c5ac49497421 */ /* 0x000fce0000000000 */
[----:B------:R0:W-:Y:S02]  /*0b40*/  MUFU.RCP R56, R22 ;  /* 0x0000001600387308 */ /* 0x0001e40000001000 */
[----:B0-----:R-:W-:Y:S01]  /*0b50*/  FSEL R22, R20, 1, P5 ;  /* 0x3f80000014167808 */ /* 0x001fe20002800000 */
[----:B------:R-:W-:-:S04]  /*0b60*/  @!P4 FMUL R75, R75, 16777216 ;  /* 0x4b8000004b4bc820 */ /* 0x000fc80000400000 */
[----:B------:R-:W-:Y:S01]  /*0b70*/  @!P6 FMUL R22, R22, 16777216 ;  /* 0x4b8000001616e820 */ /* 0x000fe20000400000 */
[----:B------:R-:W-:Y:S01]  /*0b80*/  FSETP.GT.AND P4, PT, R57, 8.50705917302346158658e+37, PT ;  /* 0x7e8000003900780b */ /* 0x000fe20003f84000 */
[----:B------:R-:W0:Y:S02]  /*0b90*/  MUFU.SQRT R73, R73 ;  /* 0x0000004900497308 */ /* 0x000e240000002000 */
[----:B-1----:R-:W-:Y:S01]  /*0ba0*/  FMUL R55, R55, R22 ;  /* 0x0000001637377220 */ /* 0x002fe20000400000 */
[----:B------:R-:W-:Y:S02]  /*0bb0*/  SEL R22, R47, RZ, !P0 ;  /* 0x000000ff2f167207 */ /* 0x000fe40004000000 */
[----:B------:R-:W-:-:S03]  /*0bc0*/  FSETP.GEU.AND P5, PT, R57, 1.175494350822287508e-38, PT ;  /* 0x008000003900780b */ /* 0x000fc60003fae000 */
[----:B------:R-:W-:Y:S01]  /*0bd0*/  FADD R22, R22, 9.9999997473787516356e-06 ;  /* 0x3727c5ac16167421 */ /* 0x000fe20000000000 */
[----:B------:R-:W-:-:S03]  /*0be0*/  SEL R47, R48, RZ, !P0 ;  /* 0x000000ff302f7207 */ /* 0x000fc60004000000 */
[----:B------:R-:W-:Y:S02]  /*0bf0*/  @P4 FMUL R57, R57, 0.25 ;  /* 0x3e80000039394820 */ /* 0x000fe40000400000 */
[----:B------:R-:W1:Y:S01]  /*0c00*/  MUFU.SQRT R22, R22 ;  /* 0x0000001600167308 */ /* 0x000e620000002000 */
[----:B------:R-:W-:Y:S01]  /*0c10*/  FADD R47, R47, 9.9999997473787516356e-06 ;  /* 0x3727c5ac2f2f7421 */ /* 0x000fe20000000000 */
[----:B0-----:R-:W-:Y:S02]  /*0c20*/  FSETP.GT.AND P6, PT, R73, 8.50705917302346158658e+37, PT ;  /* 0x7e8000004900780b */ /* 0x001fe40003fc4000 */
[----:B------:R-:W-:Y:S01]  /*0c30*/  @!P5 FMUL R57, R57, 16777216 ;  /* 0x4b8000003939d820 */ /* 0x000fe20000400000 */
[----:B------:R-:W-:Y:S02]  /*0c40*/  FSEL R23, R20, 1, P4 ;  /* 0x3f80000014177808 */ /* 0x000fe40002000000 */
[----:B------:R-:W-:Y:S01]  /*0c50*/  FSETP.GEU.AND P4, PT, R73, 1.175494350822287508e-38, PT ;  /* 0x008000004900780b */ /* 0x000fe20003f8e000 */
[----:B------:R-:W0:Y:S02]  /*0c60*/  MUFU.RCP R54, R57 ;  /* 0x0000003900367308 */ /* 0x000e240000001000 */
[----:B------:R-:W-:-:S06]  /*0c70*/  @!P5 FMUL R23, R23, 16777216 ;  /* 0x4b8000001717d820 */ /* 0x000fcc0000400000 */
[----:B------:R-:W5:Y:S01]  /*0c80*/  MUFU.SQRT R47, R47 ;  /* 0x0000002f002f7308 */ /* 0x000f620000002000 */
[----:B-1----:R-:W-:Y:S01]  /*0c90*/  FSETP.GT.AND P5, PT, R22, 8.50705917302346158658e+37, PT ;  /* 0x7e8000001600780b */ /* 0x002fe20003fa4000 */
[----:B------:R-:W-:Y:S01]  /*0ca0*/  @P6 FMUL R73, R73, 0.25 ;  /* 0x3e80000049496820 */ /* 0x000fe20000400000 */
[----:B------:R-:W-:Y:S02]  /*0cb0*/  FSEL R48, R20, 1, P6 ;  /* 0x3f80000014307808 */ /* 0x000fe40003000000 */
[----:B------:R-:W-:Y:S01]  /*0cc0*/  FSETP.GEU.AND P6, PT, R22, 1.175494350822287508e-38, PT ;  /* 0x008000001600780b */ /* 0x000fe20003fce000 */
[----:B------:R-:W-:Y:S01]  /*0cd0*/  @!P4 FMUL R73, R73, 16777216 ;  /* 0x4b8000004949c820 */ /* 0x000fe20000400000 */
[----:B0-----:R-:W-:Y:S01]  /*0ce0*/  FMUL R54, R54, R23 ;  /* 0x0000001736367220 */ /* 0x001fe20000400000 */
[----:B------:R-:W-:Y:S01]  /*0cf0*/  @!P4 FMUL R48, R48, 16777216 ;  /* 0x4b8000003030c820 */ /* 0x000fe20000400000 */
[----:B------:R-:W-:Y:S02]  /*0d00*/  SEL R23, R37, RZ, !P0 ;  /* 0x000000ff25177207 */ /* 0x000fe40004000000 */
[----:B------:R-:W-:-:S02]  /*0d10*/  FSEL R37, R20, 1, P5 ;  /* 0x3f80000014257808 */ /* 0x000fc40002800000 */
[C---:B-----5:R-:W-:Y:S01]  /*0d20*/  FSETP.GT.AND P4, PT, R47.reuse, 8.50705917302346158658e+37, PT ;  /* 0x7e8000002f00780b */ /* 0x060fe20003f84000 */
[----:B------:R-:W-:Y:S01]  /*0d30*/  @P5 FMUL R22, R22, 0.25 ;  /* 0x3e80000016165820 */ /* 0x000fe20000400000 */
[----:B------:R-:W-:Y:S01]  /*0d40*/  FSETP.GEU.AND P5, PT, R47, 1.175494350822287508e-38, PT ;  /* 0x008000002f00780b */ /* 0x000fe20003fae000 */
[----:B------:R-:W0:Y:S01]  /*0d50*/  MUFU.RCP R73, R73 ;  /* 0x0000004900497308 */ /* 0x000e220000001000 */
[----:B------:R-:W-:Y:S01]  /*0d60*/  FADD R23, R23, 9.9999997473787516356e-06 ;  /* 0x3727c5ac17177421 */ /* 0x000fe20000000000 */
[----:B------:R-:W-:Y:S01]  /*0d70*/  @!P6 FMUL R22, R22, 16777216 ;  /* 0x4b8000001616e820 */ /* 0x000fe20000400000 */
[----:B------:R-:W-:-:S05]  /*0d80*/  SEL R38, R38, RZ, !P0 ;  /* 0x000000ff26267207 */ /* 0x000fca0004000000 */
[----:B------:R-:W1:Y:S02]  /*0d90*/  MUFU.SQRT R23, R23 ;  /* 0x0000001700177308 */ /* 0x000e640000002000 */
[----:B------:R-:W-:-:S06]  /*0da0*/  @P4 FMUL R47, R47, 0.25 ;  /* 0x3e8000002f2f4820 */ /* 0x000fcc0000400000 */
[----:B------:R-:W5:Y:S01]  /*0db0*/  MUFU.RCP R22, R22 ;  /* 0x0000001600167308 */ /* 0x000f620000001000 */
[----:B------:R-:W-:Y:S01]  /*0dc0*/  @!P5 FMUL R47, R47, 16777216 ;  /* 0x4b8000002f2fd820 */ /* 0x000fe20000400000 */
[----:B0-----:R-:W-:Y:S01]  /*0dd0*/  FMUL R57, R73, R48 ;  /* 0x0000003049397220 */ /* 0x001fe20000400000 */
[----:B------:R-:W-:Y:S01]  /*0de0*/  FADD R48, R38, 9.9999997473787516356e-06 ;  /* 0x3727c5ac26307421 */ /* 0x000fe20000000000 */
[----:B------:R-:W-:-:S04]  /*0df0*/  @!P6 FMUL R37, R37, 16777216 ;  /* 0x4b8000002525e820 */ /* 0x000fc80000400000 */
[----:B------:R-:W0:Y:S01]  /*0e00*/  MUFU.RCP R47, R47 ;  /* 0x0000002f002f7308 */ /* 0x000e220000001000 */
[----:B-1----:R-:W-:Y:S01]  /*0e10*/  FSETP.GT.AND P6, PT, R23, 8.50705917302346158658e+37, PT ;  /* 0x7e8000001700780b */ /* 0x002fe20003fc4000 */
[----:B-----5:R-:W-:-:S06]  /*0e20*/  FMUL R38, R22, R37 ;  /* 0x0000002516267220 */ /* 0x020fcc0000400000 */
[----:B------:R-:W1:Y:S01]  /*0e30*/  MUFU.SQRT R48, R48 ;  /* 0x0000003000307308 */ /* 0x000e620000002000 */
[----:B------:R-:W-:Y:S02]  /*0e40*/  FSEL R22, R20, 1, P4 ;  /* 0x3f80000014167808 */ /* 0x000fe40002000000 */
[----:B------:R-:W-:-:S03]  /*0e50*/  FSETP.GEU.AND P4, PT, R23, 1.175494350822287508e-38, PT ;  /* 0x008000001700780b */ /* 0x000fc60003f8e000 */
[----:B------:R-:W-:Y:S01]  /*0e60*/  @!P5 FMUL R22, R22, 16777216 ;  /* 0x4b8000001616d820 */ /* 0x000fe20000400000 */
[----:B------:R-:W-:-:S03]  /*0e70*/  @P6 FMUL R23, R23, 0.25 ;  /* 0x3e80000017176820 */ /* 0x000fc60000400000 */
[----:B0-----:R-:W-:Y:S01]  /*0e80*/  FMUL R37, R47, R22 ;  /* 0x000000162f257220 */ /* 0x001fe20000400000 */
[----:B------:R-:W-:Y:S02]  /*0e90*/  SEL R22, R13, RZ, P3 ;  /* 0x000000ff0d167207 */ /* 0x000fe40001800000 */
[----:B-1----:R-:W-:-:S03]  /*0ea0*/  FSETP.GT.AND P5, PT, R48, 8.50705917302346158658e+37, PT ;  /* 0x7e8000003000780b */ /* 0x002fc60003fa4000 */
[----:B------:R-:W-:Y:S01]  /*0eb0*/  @!P4 FMUL R23, R23, 16777216 ;  /* 0x4b8000001717c820 */ /* 0x000fe20000400000 */
[----:B------:R-:W-:Y:S01]  /*0ec0*/  FADD R22, R22, 9.9999997473787516356e-06 ;  /* 0x3727c5ac16167421 */ /* 0x000fe20000000000 */
[----:B------:R-:W-:Y:S02]  /*0ed0*/  FSEL R74, R20, 1, P6 ;  /* 0x3f800000144a7808 */ /* 0x000fe40003000000 */
[----:B------:R-:W-:Y:S01]  /*0ee0*/  FSETP.GEU.AND P6, PT, R48, 1.175494350822287508e-38, PT ;  /* 0x008000003000780b */ /* 0x000fe20003fce000 */
[----:B------:R0:W1:Y:S01]  /*0ef0*/  MUFU.RCP R13, R23 ;  /* 0x00000017000d7308 */ /* 0x0000620000001000 */
[----:B------:R-:W-:-:S07]  /*0f00*/  SEL R73, R41, RZ, P3 ;  /* 0x000000ff29497207 */ /* 0x000fce0001800000 */
[----:B------:R-:W5:Y:S01]  /*0f10*/  MUFU.SQRT R22, R22 ;  /* 0x0000001600167308 */ /* 0x000f620000002000 */
[----:B------:R-:W-:Y:S01]  /*0f20*/  FADD R73, R73, 9.9999997473787516356e-06 ;  /* 0x3727c5ac49497421 */ /* 0x000fe20000000000 */
[----:B------:R-:W-:Y:S01]  /*0f30*/  @P5 FMUL R48, R48, 0.25 ;  /* 0x3e80000030305820 */ /* 0x000fe20000400000 */
[----:B0-----:R-:W-:Y:S01]  /*0f40*/  SEL R23, R45, RZ, P3 ;  /* 0x000000ff2d177207 */ /* 0x001fe20001800000 */
[----:B------:R-:W-:Y:S02]  /*0f50*/  @!P4 FMUL R74, R74, 16777216 ;  /* 0x4b8000004a4ac820 */ /* 0x000fe40000400000 */
[----:B------:R-:W-:Y:S02]  /*0f60*/  @!P6 FMUL R48, R48, 16777216 ;  /* 0x4b8000003030e820 */ /* 0x000fe40000400000 */
[----:B------:R-:W0:Y:S01]  /*0f70*/  MUFU.SQRT R73, R73 ;  /* 0x0000004900497308 */ /* 0x000e220000002000 */
[----:B-1----:R-:W-:Y:S01]  /*0f80*/  FMUL R13, R13, R74 ;  /* 0x0000004a0d0d7220 */ /* 0x002fe20000400000 */
[----:B------:R-:W-:Y:S01]  /*0f90*/  FADD R23, R23, 9.9999997473787516356e-06 ;  /* 0x3727c5ac17177421 */ /* 0x000fe20000000000 */
[----:B------:R-:W-:-:S05]  /*0fa0*/  FSEL R74, R20, 1, P5 ;  /* 0x3f800000144a7808 */ /* 0x000fca0002800000 */
[----:B------:R-:W1:Y:S01]  /*0fb0*/  MUFU.RCP R41, R48 ;  /* 0x0000003000297308 */ /* 0x000e620000001000 */
[----:B-----5:R-:W-:Y:S01]  /*0fc0*/  FSETP.GT.AND P4, PT, R22, 8.50705917302346158658e+37, PT ;  /* 0x7e8000001600780b */ /* 0x020fe20003f84000 */
[----:B------:R-:W-:Y:S01]  /*0fd0*/  @!P6 FMUL R74, R74, 16777216 ;  /* 0x4b8000004a4ae820 */ /* 0x000fe20000400000 */
[----:B------:R-:W-:Y:S02]  /*0fe0*/  FSETP.GEU.AND P6, PT, R22, 1.175494350822287508e-38, PT ;  /* 0x008000001600780b */ /* 0x000fe40003fce000 */
[----:B------:R-:W-:-:S03]  /*0ff0*/  SEL R45, R46, RZ, P3 ;  /* 0x000000ff2e2d7207 */ /* 0x000fc60001800000 */
[----:B------:R-:W5:Y:S01]  /*1000*/  MUFU.SQRT R23, R23 ;  /* 0x0000001700177308 */ /* 0x000f620000002000 */
[----:B0-----:R-:W-:Y:S01]  /*1010*/  FSETP.GT.AND P5, PT, R73, 8.50705917302346158658e+37, PT ;  /* 0x7e8000004900780b */ /* 0x001fe20003fa4000 */
[----:B------:R-:W-:Y:S01]  /*1020*/  FADD R45, R45, 9.9999997473787516356e-06 ;  /* 0x3727c5ac2d2d7421 */ /* 0x000fe20000000000 */
[----:B------:R-:W-:-:S03]  /*1030*/  FSEL R47, R20, 1, P4 ;  /* 0x3f800000142f7808 */ /* 0x000fc60002000000 */
[----:B------:R-:W-:Y:S01]  /*1040*/  @P4 FMUL R22, R22, 0.25 ;  /* 0x3e80000016164820 */ /* 0x000fe20000400000 */
[----:B-1----:R-:W-:Y:S01]  /*1050*/  FMUL R41, R41, R74 ;  /* 0x0000004a29297220 */ /* 0x002fe20000400000 */
[----:B------:R-:W-:Y:S01]  /*1060*/  FSETP.GEU.AND P4, PT, R73, 1.175494350822287508e-38, PT ;  /* 0x008000004900780b */ /* 0x000fe20003f8e000 */
[----:B------:R-:W0:Y:S01]  /*1070*/  MUFU.SQRT R74, R45 ;  /* 0x0000002d004a7308 */ /* 0x000e220000002000 */
[----:B------:R-:W-:Y:S01]  /*1080*/  @!P6 FMUL R22, R22, 16777216 ;  /* 0x4b8000001616e820 */ /* 0x000fe20000400000 */
[----:B------:R-:W-:Y:S01]  /*1090*/  @!P6 FMUL R47, R47, 16777216 ;  /* 0x4b8000002f2fe820 */ /* 0x000fe20000400000 */
[----:B------:R-:W-:Y:S01]  /*10a0*/  FMUL R56, R56, R75 ;  /* 0x0000004b38387220 */ /* 0x000fe20000400000 */
[----:B-----5:R-:W-:Y:S01]  /*10b0*/  FSETP.GT.AND P6, PT, R23, 8.50705917302346158658e+37, PT ;  /* 0x7e8000001700780b */ /* 0x020fe20003fc4000 */
[----:B------:R-:W-:Y:S01]  /*10c0*/  @P5 FMUL R73, R73, 0.25 ;  /* 0x3e80000049495820 */ /* 0x000fe20000400000 */
[----:B------:R-:W-:-:S06]  /*10d0*/  FSEL R75, R20, 1, P5 ;  /* 0x3f800000144b7808 */ /* 0x000fcc0002800000 */
[----:B------:R-:W-:Y:S01]  /*10e0*/  @!P4 FMUL R73, R73, 16777216 ;  /* 0x4b8000004949c820 */ /* 0x000fe20000400000 */
[----:B------:R-:W-:Y:S01]  /*10f0*/  @!P4 FMUL R75, R75, 16777216 ;  /* 0x4b8000004b4bc820 */ /* 0x000fe20000400000 */
[----:B0-----:R-:W-:Y:S02]  /*1100*/  FSETP.GT.AND P4, PT, R74, 8.50705917302346158658e+37, PT ;  /* 0x7e8000004a00780b */ /* 0x001fe40003f84000 */
[----:B------:R0:W-:Y:S01]  /*1110*/  MUFU.RCP R48, R73 ;  /* 0x0000004900307308 */ /* 0x0001e20000001000 */
[C---:B------:R-:W-:Y:S01]  /*1120*/  FSETP.GEU.AND P5, PT, R23.reuse, 1.175494350822287508e-38, PT ;  /* 0x008000001700780b */ /* 0x040fe20003fae000 */
[----:B------:R-:W-:Y:S01]  /*1130*/  @P6 FMUL R23, R23, 0.25 ;  /* 0x3e80000017176820 */ /* 0x000fe20000400000 */
[----:B0-----:R-:W-:Y:S02]  /*1140*/  FSEL R73, R20, 1, P6 ;  /* 0x3f80000014497808 */ /* 0x001fe40003000000 */
[----:B------:R-:W-:-:S03]  /*1150*/  FSETP.GEU.AND P6, PT, R74, 1.175494350822287508e-38, PT ;  /* 0x008000004a00780b */ /* 0x000fc60003fce000 */
[----:B------:R-:W0:Y:S03]  /*1160*/  MUFU.RCP R22, R22 ;  /* 0x0000001600167308 */ /* 0x000e260000001000 */
[----:B------:R-:W-:Y:S01]  /*1170*/  @P4 FMUL R74, R74, 0.25 ;  /* 0x3e8000004a4a4820 */ /* 0x000fe20000400000 */
[----:B------:R-:W-:-:S06]  /*1180*/  SEL R35, R35, RZ, P2 ;  /* 0x000000ff23237207 */ /* 0x000fcc0001000000 */
[----:B------:R-:W-:Y:S01]  /*1190*/  @!P6 FMUL R74, R74, 16777216 ;  /* 0x4b8000004a4ae820 */ /* 0x000fe20000400000 */
[----:B------:R-:W-:-:S03]  /*11a0*/  FADD R35, R35, 9.9999997473787516356e-06 ;  /* 0x3727c5ac23237421 */ /* 0x000fc60000000000 */
[----:B------:R-:W1:Y:S01]  /*11b0*/  MUFU.RCP R45, R74 ;  /* 0x0000004a002d7308 */ /* 0x000e620000001000 */
[----:B0-----:R-:W-:Y:S01]  /*11c0*/  FMUL R47, R22, R47 ;  /* 0x0000002f162f7220 */ /* 0x001fe20000400000 */
[----:B------:R-:W-:Y:S01]  /*11d0*/  FSEL R22, R20, 1, P4 ;  /* 0x3f80000014167808 */ /* 0x000fe20002000000 */
[----:B------:R-:W-:Y:S01]  /*11e0*/  @!P5 FMUL R23, R23, 16777216 ;  /* 0x4b8000001717d820 */ /* 0x000fe20000400000 */
[----:B------:R-:W-:-:S04]  /*11f0*/  SEL R34, R34, RZ, P2 ;  /* 0x000000ff22227207 */ /* 0x000fc80001000000 */
[----:B------:R-:W0:Y:S01]  /*1200*/  MUFU.SQRT R35, R35 ;  /* 0x0000002300237308 */ /* 0x000e220000002000 */
[----:B------:R-:W-:-:S07]  /*1210*/  @!P6 FMUL R22, R22, 16777216 ;  /* 0x4b8000001616e820 */ /* 0x000fce0000400000 */
[----:B------:R5:W0:Y:S01]  /*1220*/  MUFU.RCP R46, R23 ;  /* 0x00000017002e7308 */ /* 0x000a220000001000 */
[----:B-1----:R-:W-:Y:S01]  /*1230*/  FMUL R45, R45, R22 ;  /* 0x000000162d2d7220 */ /* 0x002fe20000400000 */
[----:B------:R-:W-:Y:S01]  /*1240*/  SEL R22, R32, RZ, P2 ;  /* 0x000000ff20167207 */ /* 0x000fe20001000000 */
[----:B-----5:R-:W-:-:S04]  /*1250*/  FADD R23, R34, 9.9999997473787516356e-06 ;  /* 0x3727c5ac22177421 */ /* 0x020fc80000000000 */
[----:B------:R-:W-:Y:S01]  /*1260*/  FADD R22, R22, 9.9999997473787516356e-06 ;  /* 0x3727c5ac16167421 */ /* 0x000fe20000000000 */
[----:B------:R-:W-:Y:S01]  /*1270*/  @!P5 FMUL R73, R73, 16777216 ;  /* 0x4b8000004949d820 */ /* 0x000fe20000400000 */
[----:B------:R-:W1:Y:S01]  /*1280*/  MUFU.SQRT R23, R23 ;  /* 0x0000001700177308 */ /* 0x000e620000002000 */
[----:B0-----:R-:W-:Y:S01]  /*1290*/  FSETP.GT.AND P5, PT, R35, 8.50705917302346158658e+37, PT ;  /* 0x7e8000002300780b */ /* 0x001fe20003fa4000 */
[----:B------:R-:W-:Y:S01]  /*12a0*/  IMAD.HI R32, R15, 0x6f74ae27, RZ ;  /* 0x6f74ae270f207827 */ /* 0x000fe200078e02ff */
[----:B------:R-:W-:Y:S02]  /*12b0*/  FSETP.GEU.AND P4, PT, R35, 1.175494350822287508e-38, PT ;  /* 0x008000002300780b */ /* 0x000fe40003f8e000 */
[----:B------:R-:W-:-:S03]  /*12c0*/  SEL R34, R33, RZ, P2 ;  /* 0x000000ff21227207 */ /* 0x000fc60001000000 */
[----:B------:R-:W0:Y:S01]  /*12d0*/  MUFU.SQRT R22, R22 ;  /* 0x0000001600167308 */ /* 0x000e220000002000 */
[----:B------:R-:W-:Y:S01]  /*12e0*/  FMUL R46, R46, R73 ;  /* 0x000000492e2e7220 */ /* 0x000fe20000400000 */
[----:B------:R-:W-:Y:S01]  /*12f0*/  SHF.R.U32.HI R73, RZ, 0x1f, R32 ;  /* 0x0000001fff497819 */ /* 0x000fe20000011620 */
[----:B------:R-:W-:Y:S01]  /*1300*/  FADD R34, R34, 9.9999997473787516356e-06 ;  /* 0x3727c5ac22227421 */ /* 0x000fe20000000000 */
[----:B------:R-:W-:Y:S02]  /*1310*/  FSEL R33, R20, 1, P5 ;  /* 0x3f80000014217808 */ /* 0x000fe40002800000 */
[----:B-1----:R-:W-:Y:S01]  /*1320*/  FSETP.GT.AND P6, PT, R23, 8.50705917302346158658e+37, PT ;  /* 0x7e8000001700780b */ /* 0x002fe20003fc4000 */
[----:B------:R-:W-:Y:S01]  /*1330*/  @P5 FMUL R35, R35, 0.25 ;  /* 0x3e80000023235820 */ /* 0x000fe20000400000 */
[----:B------:R-:W-:Y:S01]  /*1340*/  LEA.HI.SX32 R32, R32, R73, 0x10 ;  /* 0x0000004920207211 */ /* 0x000fe200078f82ff */
[----:B------:R-:W-:Y:S01]  /*1350*/  IMAD R73, R24, -0x310, R15 ;  /* 0xfffffcf018497824 */ /* 0x000fe200078e020f */
[----:B------:R-:W1:Y:S01]  /*1360*/  MUFU.SQRT R76, R34 ;  /* 0x00000022004c7308 */ /* 0x000e620000002000 */
[----:B------:R-:W-:Y:S01]  /*1370*/  FSETP.GEU.AND P5, PT, R23, 1.175494350822287508e-38, PT ;  /* 0x008000001700780b */ /* 0x000fe20003fae000 */
[----:B------:R-:W-:Y:S01]  /*1380*/  @!P4 FMUL R35, R35, 16777216 ;  /* 0x4b8000002323c820 */ /* 0x000fe20000400000 */
[----:B------:R-:W-:-:S02]  /*1390*/  VIADD R25, R25, 0xffffffa0 ;  /* 0xffffffa019197836 */ /* 0x000fc40000000000 */
[----:B------:R-:W-:Y:S01]  /*13a0*/  @!P4 FMUL R33, R33, 16777216 ;  /* 0x4b8000002121c820 */ /* 0x000fe20000400000 */
[----:B------:R-:W-:Y:S01]  /*13b0*/  IMAD R24, R32, 0x12600, R73 ;  /* 0x0001260020187824 */ /* 0x000fe200078e0249 */
[----:B0-----:R-:W-:-:S03]  /*13c0*/  FSETP.GT.AND P4, PT, R22, 8.50705917302346158658e+37, PT ;  /* 0x7e8000001600780b */ /* 0x001fc60003f84000 */
[----:B------:R-:W-:Y:S01]  /*13d0*/  IMAD R73, R25, 0x310, R24 ;  /* 0x0000031019497824 */ /* 0x000fe200078e0218 */
[----:B------:R-:W-:Y:S01]  /*13e0*/  FSEL R24, R20, 1, P6 ;  /* 0x3f80000014187808 */ /* 0x000fe20003000000 */
[----:B------:R0:W5:Y:S01]  /*13f0*/  MUFU.RCP R74, R35 ;  /* 0x00000023004a7308 */ /* 0x0001620000001000 */
[----:B------:R-:W-:-:S03]  /*1400*/  @P6 FMUL R23, R23, 0.25 ;  /* 0x3e80000017176820 */ /* 0x000fc60000400000 */
[----:B------:R-:W-:Y:S01]  /*1410*/  @!P5 FMUL R24, R24, 16777216 ;  /* 0x4b8000001818d820 */ /* 0x000fe20000400000 */
[----:B------:R-:W-:Y:S01]  /*1420*/  @!P5 FMUL R23, R23, 16777216 ;  /* 0x4b8000001717d820 */ /* 0x000fe20000400000 */
[----:B-1----:R-:W-:Y:S02]  /*1430*/  FSETP.GT.AND P5, PT, R76, 8.50705917302346158658e+37, PT ;  /* 0x7e8000004c00780b */ /* 0x002fe40003fa4000 */
[C---:B------:R-:W-:Y:S01]  /*1440*/  FSETP.GEU.AND P6, PT, R22.reuse, 1.175494350822287508e-38, PT ;  /* 0x008000001600780b */ /* 0x040fe20003fce000 */
[----:B------:R-:W-:Y:S01]  /*1450*/  @P4 FMUL R22, R22, 0.25 ;  /* 0x3e80000016164820 */ /* 0x000fe20000400000 */
[----:B0-----:R-:W-:Y:S02]  /*1460*/  FSEL R35, R20, 1, P4 ;  /* 0x3f80000014237808 */ /* 0x001fe40002000000 */
[----:B------:R-:W-:Y:S01]  /*1470*/  FSETP.GEU.AND P4, PT, R76, 1.175494350822287508e-38, PT ;  /* 0x008000004c00780b */ /* 0x000fe20003f8e000 */
[----:B------:R-:W-:Y:S01]  /*1480*/  FMUL R48, R48, R75 ;  /* 0x0000004b30307220 */ /* 0x000fe20000400000 */
[----:B------:R-:W0:Y:S01]  /*1490*/  MUFU.RCP R23, R23 ;  /* 0x0000001700177308 */ /* 0x000e220000001000 */
[----:B-----5:R-:W-:-:S02]  /*14a0*/  FMUL R33, R74, R33 ;  /* 0x000000214a217220 */ /* 0x020fc40000400000 */
[----:B------:R-:W1:Y:S02]  /*14b0*/  LDC.64 R74, c[0x0][0x210] ;  /* 0x00008400ff4a7b82 */ /* 0x000e640000000a00 */
[----:B------:R-:W-:Y:S01]  /*14c0*/  @P5 FMUL R76, R76, 0.25 ;  /* 0x3e8000004c4c5820 */ /* 0x000fe20000400000 */
[----:B------:R-:W-:Y:S02]  /*14d0*/  IMAD R25, R32, -0x24c00, R15 ;  /* 0xfffdb40020197824 */ /* 0x000fe400078e020f */
[----:B------:R-:W-:-:S03]  /*14e0*/  @!P6 FMUL R22, R22, 16777216 ;  /* 0x4b8000001616e820 */ /* 0x000fc60000400000 */
[----:B------:R-:W-:Y:S01]  /*14f0*/  @!P4 FMUL R76, R76, 16777216 ;  /* 0x4b8000004c4cc820 */ /* 0x000fe20000400000 */
[----:B------:R-:W-:Y:S02]  /*1500*/  IMAD R25, R32, 0x12600, R25 ;  /* 0x0001260020197824 */ /* 0x000fe400078e0219 */
[----:B------:R-:W5:Y:S01]  /*1510*/  MUFU.RCP R22, R22 ;  /* 0x0000001600167308 */ /* 0x000f620000001000 */
[----:B0-----:R-:W-:-:S07]  /*1520*/  FMUL R34, R23, R24 ;  /* 0x0000001817227220 */ /* 0x001fce0000400000 */
[----:B------:R-:W0:Y:S01]  /*1530*/  MUFU.RCP R32, R76 ;  /* 0x0000004c00207308 */ /* 0x000e220000001000 */
[----:B------:R-:W-:Y:S01]  /*1540*/  FSEL R23, R20, 1, P5 ;  /* 0x3f80000014177808 */ /* 0x000fe20002800000 */
[----:B------:R-:W-:-:S04]  /*1550*/  @!P6 FMUL R35, R35, 16777216 ;  /* 0x4b8000002323e820 */ /* 0x000fc80000400000 */
[----:B------:R-:W-:Y:S01]  /*1560*/  @!P4 FMUL R23, R23, 16777216 ;  /* 0x4b8000001717c820 */ /* 0x000fe20000400000 */
[----:B-1----:R-:W-:-:S04]  /*1570*/  IMAD.WIDE R24, R25, 0x4, R74 ;  /* 0x0000000419187825 */ /* 0x002fc800078e024a */
[----:B-----5:R-:W-:Y:S01]  /*1580*/  FMUL R35, R22, R35 ;  /* 0x0000002316237220 */ /* 0x020fe20000400000 */
[----:B------:R-:W-:Y:S01]  /*1590*/  IMAD.WIDE R74, R21, 0x4, R74 ;  /* 0x00000004154a7825 */ /* 0x000fe200078e024a */
[----:B------:R-:W-:-:S03]  /*15a0*/  CS2R R20, SRZ ;  /* 0x0000000000147805 */ /* 0x000fc6000001ff00 */
[----:B0-----:R-:W-:Y:S01]  /*15b0*/  FMUL R32, R32, R23 ;  /* 0x0000001720207220 */ /* 0x001fe20000400000 */
[----:B------:R-:W-:-:S06]  /*15c0*/  CS2R R22, SRZ ;  /* 0x0000000000167805 */ /* 0x000fcc000001ff00 */
[----:B------:R0:W5:Y:S01]  /*15d0*/  @!P0 LDG.E.128 R20, desc[UR4][R74.64] ;  /* 0x000000044a148981 */ /* 0x000162000c1e1d00 */
[----:B----4-:R-:W-:Y:S02]  /*15e0*/  SEL R64, R64, RZ, !P0 ;  /* 0x000000ff40407207 */ /* 0x010fe40004000000 */
[----:B------:R-:W-:Y:S01]  /*15f0*/  SEL R65, R65, RZ, !P0 ;  /* 0x000000ff41417207 */ /* 0x000fe20004000000 */
[----:B0-----:R-:W0:Y:S01]  /*1600*/  LDC.64 R74, c[0x0][0x238] ;  /* 0x00008e00ff4a7b82 */ /* 0x001e220000000a00 */
[----:B-----5:R-:W-:Y:S02]  /*1610*/  SEL R23, R23, RZ, !P0 ;  /* 0x000000ff17177207 */ /* 0x020fe40004000000 */
[----:B------:R-:W-:-:S03]  /*1620*/  SEL R22, R22, RZ, !P0 ;  /* 0x000000ff16167207 */ /* 0x000fc60004000000 */
[----:B------:R-:W-:Y:S01]  /*1630*/  FADD R64, R23, -R64 ;  /* 0x8000004017407221 */ /* 0x000fe20000000000 */
[----:B------:R-:W-:Y:S02]  /*1640*/  SEL R23, R68, RZ, !P0 ;  /* 0x000000ff44177207 */ /* 0x000fe40004000000 */
[----:B------:R-:W-:Y:S02]  /*1650*/  SEL R20, R20, RZ, !P0 ;  /* 0x000000ff14147207 */ /* 0x000fe40004000000 */
[----:B------:R-:W-:Y:S02]  /*1660*/  SEL R21, R21, RZ, !P0 ;  /* 0x000000ff15157207 */ /* 0x000fe40004000000 */
[----:B------:R-:W-:Y:S01]  /*1670*/  SEL R68, R66, RZ, !P0 ;  /* 0x000000ff42447207 */ /* 0x000fe20004000000 */
[----:B------:R-:W-:Y:S01]  /*1680*/  FADD R66, R22, -R23 ;  /* 0x8000001716427221 */ /* 0x000fe20000000000 */
[----:B------:R-:W-:Y:S01]  /*1690*/  FADD R65, R20, -R65 ;  /* 0x8000004114417221 */ /* 0x000fe20000000000 */
[----:B------:R-:W-:-:S02]  /*16a0*/  CS2R R22, SRZ ;  /* 0x0000000000167805 */ /* 0x000fc4000001ff00 */
[----:B------:R-:W-:Y:S01]  /*16b0*/  FADD R68, R21, -R68 ;  /* 0x8000004415447221 */ /* 0x000fe20000000000 */
[----:B------:R-:W-:-:S06]  /*16c0*/  CS2R R20, SRZ ;  /* 0x0000000000147805 */ /* 0x000fcc000001ff00 */
[----:B------:R0:W4:Y:S01]  /*16d0*/  @!P1 LDG.E.128 R20, desc[UR4][R24.64] ;  /* 0x0000000418149981 */ /* 0x000122000c1e1d00 */
[----:B------:R-:W-:Y:S02]  /*16e0*/  SEL R76, R69, RZ, !P1 ;  /* 0x000000ff454c7207 */ /* 0x000fe40004800000 */
[----:B------:R-:W-:Y:S02]  /*16f0*/  SEL R70, R70, RZ, !P1 ;  /* 0x000000ff46467207 */ /* 0x000fe40004800000 */
[----:B------:R-:W-:Y:S02]  /*1700*/  SEL R67, R67, RZ, !P1 ;  /* 0x000000ff43437207 */ /* 0x000fe40004800000 */
[----:B------:R-:W-:Y:S01]  /*1710*/  SEL R69, R71, RZ, !P1 ;  /* 0x000000ff47457207 */ /* 0x000fe20004800000 */
[----:B0-----:R-:W-:Y:S01]  /*1720*/  IMAD.WIDE R24, R73, 0x4, R74 ;  /* 0x0000000449187825 */ /* 0x001fe200078e024a */
[----:B----4-:R-:W-:Y:S02]  /*1730*/  SEL R23, R23, RZ, !P1 ;  /* 0x000000ff17177207 */ /* 0x010fe40004800000 */
[----:B------:R-:W-:-:S02]  /*1740*/  SEL R22, R22, RZ, !P1 ;  /* 0x000000ff16167207 */ /* 0x000fc40004800000 */
[----:B------:R-:W-:Y:S02]  /*1750*/  SEL R20, R20, RZ, !P1 ;  /* 0x000000ff14147207 */ /* 0x000fe40004800000 */
[----:B------:R-:W-:Y:S01]  /*1760*/  SEL R21, R21, RZ, !P1 ;  /* 0x000000ff15157207 */ /* 0x000fe20004800000 */
[----:B------:R-:W-:Y:S01]  /*1770*/  FADD R70, R23, -R70 ;  /* 0x8000004617467221 */ /* 0x000fe20000000000 */
[----:B------:R-:W-:Y:S01]  /*1780*/  FADD R67, R22, -R67 ;  /* 0x8000004316437221 */ /* 0x000fe20000000000 */
[----:B------:R-:W-:Y:S01]  /*1790*/  FADD R69, R20, -R69 ;  /* 0x8000004514457221 */ /* 0x000fe20000000000 */
[----:B------:R-:W-:Y:S01]  /*17a0*/  CS2R R22, SRZ ;  /* 0x0000000000167805 */ /* 0x000fe2000001ff00 */
[----:B------:R-:W-:Y:S01]  /*17b0*/  FADD R76, R21, -R76 ;  /* 0x8000004c154c7221 */ /* 0x000fe20000000000 */
[----:B------:R-:W-:-:S06]  /*17c0*/  CS2R R20, SRZ ;  /* 0x0000000000147805 */ /* 0x000fcc000001ff00 */
[----:B------:R0:W4:Y:S01]  /*17d0*/  @P3 LDG.E.128 R20, desc[UR4][R24.64] ;  /* 0x0000000418143981 */ /* 0x000122000c1e1d00 */
[----:B---3--:R-:W-:Y:S02]  /*17e0*/  SEL R71, R26, RZ, P3 ;  /* 0x000000ff1a477207 */ /* 0x008fe40001800000 */
[----:B------:R-:W-:Y:S01]  /*17f0*/  SEL R26, R27, RZ, P3 ;  /* 0x000000ff1b1a7207 */ /* 0x000fe20001800000 */
[----:B------:R-:W-:Y:S01]  /*1800*/  IMAD.WIDE R72, R72, 0x4, R74 ;  /* 0x0000000448487825 */ /* 0x000fe200078e024a */
[----:B0-----:R-:W-:-:S03]  /*1810*/  CS2R R24, SRZ ;  /* 0x0000000000187805 */ /* 0x001fc6000001ff00 */
[----:B------:R-:W-:Y:S01]  /*1820*/  FMUL R41, R41, R64 ;  /* 0x0000004029297220 */ /* 0x000fe20000400000 */
[----:B------:R-:W-:Y:S01]  /*1830*/  SEL R64, R61, RZ, !P0 ;  /* 0x000000ff3d407207 */ /* 0x000fe20004000000 */
[----:B------:R-:W-:Y:S01]  /*1840*/  FMUL R13, R13, R66 ;  /* 0x000000420d0d7220 */ /* 0x000fe20000400000 */
[----:B------:R-:W-:Y:S02]  /*1850*/  SEL R60, R60, RZ, !P0 ;  /* 0x000000ff3c3c7207 */ /* 0x000fe40004000000 */
[----:B----4-:R-:W-:-:S05]  /*1860*/  SEL R21, R21, RZ, P3 ;  /* 0x000000ff15157207 */ /* 0x010fca0001800000 */
[----:B------:R-:W-:Y:S01]  /*1870*/  FADD R21, R21, -R26 ;  /* 0x8000001a15157221 */ /* 0x000fe20000000000 */
[----:B------:R-:W-:-:S06]  /*1880*/  CS2R R26, SRZ ;  /* 0x00000000001a7805 */ /* 0x000fcc000001ff00 */
[----:B------:R-:W3:Y:S01]  /*1890*/  @P2 LDG.E.128 R24, desc[UR4][R72.64] ;  /* 0x0000000448182981 */ /* 0x000ee2000c1e1d00 */
[----:B------:R-:W-:Y:S02]  /*18a0*/  SEL R20, R20, RZ, P3 ;  /* 0x000000ff14147207 */ /* 0x000fe40001800000 */
[----:B------:R-:W-:Y:S01]  /*18b0*/  SEL R61, R59, RZ, !P0 ;  /* 0x000000ff3b3d7207 */ /* 0x000fe20004000000 */
[----:B------:R-:W-:Y:S01]  /*18c0*/  FMUL R37, R37, R68 ;  /* 0x0000004425257220 */ /* 0x000fe20000400000 */
[----:B------:R-:W-:Y:S01]  /*18d0*/  SEL R58, R58, RZ, !P0 ;  /* 0x000000ff3a3a7207 */ /* 0x000fe20004000000 */
[----:B------:R-:W-:Y:S01]  /*18e0*/  FADD R20, R20, -R71 ;  /* 0x8000004714147221 */ /* 0x000fe20000000000 */
[----:B------:R-:W-:Y:S02]  /*18f0*/  SEL R71, R62, RZ, !P0 ;  /* 0x000000ff3e477207 */ /* 0x000fe40004000000 */
[----:B------:R-:W-:Y:S01]  /*1900*/  SEL R59, R2, RZ, !P0 ;  /* 0x000000ff023b7207 */ /* 0x000fe20004000000 */
[----:B------:R-:W-:Y:S01]  /*1910*/  FMUL R38, R38, R65 ;  /* 0x0000004126267220 */ /* 0x000fe20000400000 */
[----:B------:R-:W-:-:S02]  /*1920*/  SEL R63, R63, RZ, !P0 ;  /* 0x000000ff3f3f7207 */ /* 0x000fc40004000000 */
[----:B------:R-:W-:Y:S01]  /*1930*/  SEL R62, R0, RZ, !P0 ;  /* 0x000000ff003e7207 */ /* 0x000fe20004000000 */
[----:B------:R-:W-:Y:S01]  /*1940*/  FFMA R2, R60, R13, R61 ;  /* 0x0000000d3c027223 */ /* 0x000fe2000000003d */
[----:B------:R-:W-:Y:S01]  /*1950*/  FFMA R13, R58, R37, R59 ;  /* 0x000000253a0d7223 */ /* 0x000fe2000000003b */
[----:B------:R-:W-:Y:S02]  /*1960*/  SEL R53, R53, RZ, !P1 ;  /* 0x000000ff35357207 */ /* 0x000fe40004800000 */
[----:B------:R-:W-:Y:S01]  /*1970*/  FFMA R37, R63, R38, R62 ;  /* 0x000000263f257223 */ /* 0x000fe2000000003e */
[----:B------:R-:W-:Y:S01]  /*1980*/  SEL R38, R11, RZ, !P1 ;  /* 0x000000ff0b267207 */ /* 0x000fe20004800000 */
[----:B------:R-:W-:Y:S01]  /*1990*/  FMUL R11, R57, R70 ;  /* 0x00000046390b7220 */ /* 0x000fe20000400000 */
[----:B------:R-:W-:Y:S01]  /*19a0*/  FFMA R0, R64, R41, R71 ;  /* 0x0000002940007223 */ /* 0x000fe20000000047 */
[----:B------:R-:W-:Y:S02]  /*19b0*/  SEL R41, R23, RZ, P3 ;  /* 0x000000ff17297207 */ /* 0x000fe40001800000 */
[----:B------:R-:W-:Y:S01]  /*19c0*/  FFMA R11, R38, R11, R53 ;  /* 0x0000000b260b7223 */ /* 0x000fe20000000035 */
[----:B------:R-:W-:-:S02]  /*19d0*/  SEL R38, R22, RZ, P3 ;  /* 0x000000ff16267207 */ /* 0x000fc40001800000 */
[----:B------:R-:W-:Y:S02]  /*19e0*/  SEL R5, R5, RZ, P3 ;  /* 0x000000ff05057207 */ /* 0x000fe40001800000 */
[----:B------:R-:W-:Y:S01]  /*19f0*/  SEL R4, R4, RZ, P3 ;  /* 0x000000ff04047207 */ /* 0x000fe20001800000 */
[----:B------:R-:W-:Y:S01]  /*1a00*/  FMUL R55, R55, R76 ;  /* 0x0000004c37377220 */ /* 0x000fe20000400000 */
[----:B------:R-:W-:Y:S02]  /*1a10*/  SEL R50, R50, RZ, !P1 ;  /* 0x000000ff32327207 */ /* 0x000fe40004800000 */
[----:B------:R-:W-:Y:S01]  /*1a20*/  SEL R23, R14, RZ, !P1 ;  /* 0x000000ff0e177207 */ /* 0x000fe20004800000 */
[----:B------:R-:W-:Y:S01]  /*1a30*/  FADD R5, R38, -R5 ;  /* 0x8000000526057221 */ /* 0x000fe20000000000 */
[----:B------:R-:W-:Y:S01]  /*1a40*/  FADD R4, R41, -R4 ;  /* 0x8000000429047221 */ /* 0x000fe20000000000 */
[----:B------:R-:W-:Y:S01]  /*1a50*/  SEL R38, R43, RZ, P3 ;  /* 0x000000ff2b267207 */ /* 0x000fe20001800000 */
[----:B------:R-:W-:Y:S01]  /*1a60*/  FMUL R21, R48, R21 ;  /* 0x0000001530157220 */ /* 0x000fe20000400000 */
[----:B------:R-:W-:Y:S01]  /*1a70*/  SEL R41, R36, RZ, P3 ;  /* 0x000000ff24297207 */ /* 0x000fe20001800000 */
[----:B------:R-:W-:Y:S01]  /*1a80*/  FFMA R14, R50, R55, R23 ;  /* 0x00000037320e7223 */ /* 0x000fe20000000017 */
        /* <DEDUP_REMOVED lines=8> */
[----:B------:R-:W-:-:S02]  /*1b10*/  SEL R42, R42, RZ, P3 ;  /* 0x000000ff2a2a7207 */ /* 0x000fc40001800000 */
[----:B------:R-:W-:Y:S01]  /*1b20*/  SEL R8, R12, RZ, P2 ;  /* 0x000000ff0c087207 */ /* 0x000fe20001000000 */
[----:B------:R-:W-:Y:S01]  /*1b30*/  FMUL R56, R56, R69 ;  /* 0x0000004538387220 */ /* 0x000fe20000400000 */
[----:B------:R-:W-:Y:S01]  /*1b40*/  SEL R49, R49, RZ, !P1 ;  /* 0x000000ff31317207 */ /* 0x000fe20004800000 */
[----:B------:R-:W-:Y:S01]  /*1b50*/  FMUL R54, R54, R67 ;  /* 0x0000004336367220 */ /* 0x000fe20000400000 */
[----:B------:R-:W-:Y:S02]  /*1b60*/  SEL R51, R51, RZ, !P1 ;  /* 0x000000ff33337207 */ /* 0x000fe40004800000 */
[----:B------:R-:W-:Y:S02]  /*1b70*/  SEL R52, R52, RZ, !P1 ;  /* 0x000000ff34347207 */ /* 0x000fe40004800000 */
[----:B------:R-:W-:Y:S02]  /*1b80*/  SEL R22, R6, RZ, !P1 ;  /* 0x000000ff06167207 */ /* 0x000fe40004800000 */
[----:B------:R-:W-:-:S02]  /*1b90*/  SEL R29, R29, RZ, P2 ;  /* 0x000000ff1d1d7207 */ /* 0x000fc40001000000 */
[----:B------:R-:W-:Y:S01]  /*1ba0*/  SEL R23, R9, RZ, P2 ;  /* 0x000000ff09177207 */ /* 0x000fe20001000000 */
[----:B------:R-:W-:Y:S01]  /*1bb0*/  FMUL R45, R45, R4 ;  /* 0x000000042d2d7220 */ /* 0x000fe20000400000 */
[----:B------:R-:W-:Y:S01]  /*1bc0*/  FFMA R20, R42, R5, R43 ;  /* 0x000000052a147223 */ /* 0x000fe2000000002b */
[----:B------:R-:W-:Y:S01]  /*1bd0*/  SEL R36, R19, RZ, P2 ;  /* 0x000000ff13247207 */ /* 0x000fe20001000000 */
[----:B------:R-:W-:Y:S01]  /*1be0*/  FFMA R6, R51, R54, R52 ;  /* 0x0000003633067223 */ /* 0x000fe20000000034 */
[----:B------:R-:W-:Y:S01]  /*1bf0*/  FFMA R22, R49, R56, R22 ;  /* 0x0000003831167223 */ /* 0x000fe20000000016 */
[----:B------:R-:W0:Y:S01]  /*1c00*/  LDC.64 R4, c[0x0][0x260] ;  /* 0x00009800ff047b82 */ /* 0x000e220000000a00 */
[----:B------:R-:W-:Y:S02]  /*1c10*/  SEL R39, R39, RZ, P3 ;  /* 0x000000ff27277207 */ /* 0x000fe40001800000 */
[----:B--2---:R-:W-:Y:S02]  /*1c20*/  SEL R31, R31, RZ, P2 ;  /* 0x000000ff1f1f7207 */ /* 0x004fe40001000000 */
[----:B------:R-:W-:-:S02]  /*1c30*/  SEL R30, R30, RZ, P2 ;  /* 0x000000ff1e1e7207 */ /* 0x000fc40001000000 */
[----:B------:R-:W-:Y:S02]  /*1c40*/  SEL R16, R16, RZ, P2 ;  /* 0x000000ff10107207 */ /* 0x000fe40001000000 */
[----:B------:R-:W-:Y:S01]  /*1c50*/  SEL R17, R17, RZ, P2 ;  /* 0x000000ff11117207 */ /* 0x000fe20001000000 */
[----:B------:R-:W-:Y:S01]  /*1c60*/  FFMA R45, R38, R45, R39 ;  /* 0x0000002d262d7223 */ /* 0x000fe20000000027 */
[----:B------:R-:W-:Y:S02]  /*1c70*/  SEL R10, R10, RZ, P2 ;  /* 0x000000ff0a0a7207 */ /* 0x000fe40001000000 */
[----:B------:R-:W-:Y:S02]  /*1c80*/  FSETP.GEU.AND P5, PT, R22, RZ, PT ;  /* 0x000000ff1600720b */ /* 0x000fe40003fae000 */
[----:B------:R-:W-:Y:S02]  /*1c90*/  FSETP.GEU.AND P6, PT, R14, RZ, PT ;  /* 0x000000ff0e00720b */ /* 0x000fe40003fce000 */
[----:B------:R-:W-:-:S02]  /*1ca0*/  FSETP.GEU.AND P3, PT, R11, RZ, PT ;  /* 0x000000ff0b00720b */ /* 0x000fc40003f6e000 */
[----:B------:R-:W-:Y:S01]  /*1cb0*/  FSETP.GEU.AND P4, PT, R7, RZ, PT ;  /* 0x000000ff0700720b */ /* 0x000fe20003f8e000 */
[----:B0-----:R-:W-:Y:S01]  /*1cc0*/  IMAD.WIDE R4, R15, 0x4, R4 ;  /* 0x000000040f047825 */ /* 0x001fe200078e0204 */
[----:B---3--:R-:W-:Y:S02]  /*1cd0*/  SEL R25, R25, RZ, P2 ;  /* 0x000000ff19197207 */ /* 0x008fe40001000000 */
[----:B------:R-:W-:Y:S02]  /*1ce0*/  SEL R24, R24, RZ, P2 ;  /* 0x000000ff18187207 */ /* 0x000fe40001000000 */
[----:B------:R-:W-:Y:S01]  /*1cf0*/  SEL R26, R26, RZ, P2 ;  /* 0x000000ff1a1a7207 */ /* 0x000fe20001000000 */
[----:B------:R-:W-:Y:S01]  /*1d00*/  FADD R9, R25, -R8 ;  /* 0x8000000819097221 */ /* 0x000fe20000000000 */
[----:B------:R-:W-:Y:S01]  /*1d10*/  SEL R27, R27, RZ, P2 ;  /* 0x000000ff1b1b7207 */ /* 0x000fe20001000000 */
[----:B------:R-:W-:Y:S02]  /*1d20*/  FADD R8, R24, -R23 ;  /* 0x8000001718087221 */ /* 0x000fe40000000000 */
[----:B------:R-:W-:Y:S01]  /*1d30*/  FADD R12, R26, -R29 ;  /* 0x8000001d1a0c7221 */ /* 0x000fe20000000000 */
[----:B------:R-:W-:Y:S01]  /*1d40*/  SEL R25, R18, RZ, P2 ;  /* 0x000000ff12197207 */ /* 0x000fe20001000000 */
[----:B------:R-:W-:Y:S01]  /*1d50*/  FADD R19, R27, -R36 ;  /* 0x800000241b137221 */ /* 0x000fe20000000000 */
[----:B------:R-:W-:Y:S01]  /*1d60*/  SEL R23, R28, RZ, P2 ;  /* 0x000000ff1c177207 */ /* 0x000fe20001000000 */
[----:B------:R-:W-:Y:S01]  /*1d70*/  FMUL R12, R35, R12 ;  /* 0x0000000c230c7220 */ /* 0x000fe20000400000 */
[----:B------:R-:W-:Y:S01]  /*1d80*/  SEL R18, R3, RZ, P2 ;  /* 0x000000ff03127207 */ /* 0x000fe20001000000 */
[----:B------:R-:W-:Y:S01]  /*1d90*/  FMUL R9, R34, R9 ;  /* 0x0000000922097220 */ /* 0x000fe20000400000 */
[----:B------:R-:W-:Y:S01]  /*1da0*/  FMUL R8, R33, R8 ;  /* 0x0000000821087220 */ /* 0x000fe20000400000 */
[----:B------:R-:W-:Y:S01]  /*1db0*/  FSETP.GEU.AND P2, PT, R6, RZ, PT ;  /* 0x000000ff0600720b */ /* 0x000fe20003f4e000 */
[----:B------:R-:W-:Y:S01]  /*1dc0*/  FMUL R19, R32, R19 ;  /* 0x0000001320137220 */ /* 0x000fe20000400000 */
[----:B------:R-:W-:Y:S01]  /*1dd0*/  FFMA R9, R30, R9, R17 ;  /* 0x000000091e097223 */ /* 0x000fe20000000011 */
[----:B------:R-:W-:Y:S01]  /*1de0*/  FFMA R8, R31, R8, R16 ;  /* 0x000000081f087223 */ /* 0x000fe20000000010 */
[----:B------:R-:W-:Y:S01]  /*1df0*/  FFMA R12, R23, R12, R18 ;  /* 0x0000000c170c7223 */ /* 0x000fe20000000012 */
[----:B------:R-:W-:-:S02]  /*1e00*/  FSEL R16, R22, RZ, P5 ;  /* 0x000000ff16107208 */ /* 0x000fc40002800000 */
[----:B------:R-:W-:Y:S02]  /*1e10*/  FSEL R17, R14, RZ, P6 ;  /* 0x000000ff0e117208 */ /* 0x000fe40003000000 */
[----:B------:R-:W-:Y:S02]  /*1e20*/  FSEL R18, R6, RZ, P2 ;  /* 0x000000ff06127208 */ /* 0x000fe40001000000 */
[----:B------:R-:W-:Y:S02]  /*1e30*/  FSETP.GEU.AND P5, PT, R21, RZ, PT ;  /* 0x000000ff1500720b */ /* 0x000fe40003fae000 */
[----:B------:R-:W-:Y:S02]  /*1e40*/  FSETP.GEU.AND P6, PT, R20, RZ, PT ;  /* 0x000000ff1400720b */ /* 0x000fe40003fce000 */
[----:B------:R-:W-:Y:S01]  /*1e50*/  FSETP.GEU.AND P2, PT, R45, RZ, PT ;  /* 0x000000ff2d00720b */ /* 0x000fe20003f4e000 */
[----:B------:R-:W-:Y:S01]  /*1e60*/  FFMA R10, R25, R19, R10 ;  /* 0x00000013190a7223 */ /* 0x000fe2000000000a */
[----:B------:R-:W-:-:S02]  /*1e70*/  FSEL R19, R11, RZ, P3 ;  /* 0x000000ff0b137208 */ /* 0x000fc40001800000 */
[----:B------:R-:W-:Y:S02]  /*1e80*/  @P1 FSEL R16, R7, RZ, P4 ;  /* 0x000000ff07101208 */ /* 0x000fe40002000000 */
[----:B------:R-:W-:Y:S02]  /*1e90*/  @P1 FSEL R17, R21, RZ, P5 ;  /* 0x000000ff15111208 */ /* 0x000fe40002800000 */
[----:B------:R-:W-:Y:S02]  /*1ea0*/  @P1 FSEL R18, R20, RZ, P6 ;  /* 0x000000ff14121208 */ /* 0x000fe40003000000 */
[----:B------:R-:W-:Y:S02]  /*1eb0*/  @P1 FSEL R19, R45, RZ, P2 ;  /* 0x000000ff2d131208 */ /* 0x000fe40001000000 */
[----:B------:R-:W-:Y:S02]  /*1ec0*/  FSETP.GEU.AND P1, PT, R37, RZ, PT ;  /* 0x000000ff2500720b */ /* 0x000fe40003f2e000 */
[----:B------:R-:W-:-:S02]  /*1ed0*/  FSETP.GEU.AND P6, PT, R13, RZ, PT ;  /* 0x000000ff0d00720b */ /* 0x000fc40003fce000 */
[----:B------:R-:W-:Y:S02]  /*1ee0*/  FSETP.GEU.AND P5, PT, R2, RZ, PT ;  /* 0x000000ff0200720b */ /* 0x000fe40003fae000 */
[----:B------:R-:W-:Y:S02]  /*1ef0*/  FSETP.GEU.AND P4, PT, R0, RZ, PT ;  /* 0x000000ff0000720b */ /* 0x000fe40003f8e000 */
[----:B------:R-:W-:Y:S02]  /*1f00*/  FSEL R20, R37, RZ, P1 ;  /* 0x000000ff25147208 */ /* 0x000fe40000800000 */
[----:B------:R-:W-:Y:S02]  /*1f10*/  FSEL R21, R13, RZ, P6 ;  /* 0x000000ff0d157208 */ /* 0x000fe40003000000 */
[----:B------:R-:W-:Y:S02]  /*1f20*/  FSETP.GEU.AND P3, PT, R8, RZ, PT ;  /* 0x000000ff0800720b */ /* 0x000fe40003f6e000 */
[----:B------:R-:W-:-:S02]  /*1f30*/  FSETP.GEU.AND P2, PT, R9, RZ, PT ;  /* 0x000000ff0900720b */ /* 0x000fc40003f4e000 */
[----:B------:R-:W-:Y:S02]  /*1f40*/  FSETP.GEU.AND P1, PT, R12, RZ, PT ;  /* 0x000000ff0c00720b */ /* 0x000fe40003f2e000 */
[----:B------:R-:W-:Y:S02]  /*1f50*/  FSETP.GEU.AND P6, PT, R10, RZ, PT ;  /* 0x000000ff0a00720b */ /* 0x000fe40003fce000 */
[----:B------:R-:W-:Y:S02]  /*1f60*/  FSEL R22, R2, RZ, P5 ;  /* 0x000000ff02167208 */ /* 0x000fe40002800000 */
[----:B------:R-:W-:Y:S02]  /*1f70*/  FSEL R23, R0, RZ, P4 ;  /* 0x000000ff00177208 */ /* 0x000fe40002000000 */
[----:B------:R-:W-:Y:S02]  /*1f80*/  @P0 FSEL R20, R8, RZ, P3 ;  /* 0x000000ff08140208 */ /* 0x000fe40001800000 */
[----:B------:R-:W-:-:S02]  /*1f90*/  @P0 FSEL R21, R9, RZ, P2 ;  /* 0x000000ff09150208 */ /* 0x000fc40001000000 */
[----:B------:R-:W-:Y:S02]  /*1fa0*/  @P0 FSEL R22, R12, RZ, P1 ;  /* 0x000000ff0c160208 */ /* 0x000fe40000800000 */
[----:B------:R-:W-:Y:S01]  /*1fb0*/  @P0 FSEL R23, R10, RZ, P6 ;  /* 0x000000ff0a170208 */ /* 0x000fe20003000000 */
[----:B------:R-:W-:Y:S04]  /*1fc0*/  STG.E.128 desc[UR4][R4.64], R16 ;  /* 0x0000001004007986 */ /* 0x000fe8000c101d04 */
[----:B------:R-:W-:Y:S01]  /*1fd0*/  STG.E.128 desc[UR4][R4.64+0x800], R20 ;  /* 0x0008001404007986 */ /* 0x000fe2000c101d04 */
[----:B------:R-:W-:Y:S05]  /*1fe0*/  EXIT ;  /* 0x000000000000794d */ /* 0x000fea0003800000 */
.L_x_0:
[----:B------:R-:W-:-:S00]  /*1ff0*/  BRA `(.L_x_0) ;  /* 0xfffffffc00fc7947 */ /* 0x000fc0000383ffff */
[----:B------:R-:W-:-:S00]  /*2000*/  NOP ;  /* 0x0000000000007918 */ /* 0x000fc00000000000 */
[----:B------:R-:W-:-:S00]  /*2010*/  NOP ;  /* 0x0000000000007918 */ /* 0x000fc00000000000 */
[----:B------:R-:W-:-:S00]  /*2020*/  NOP ;  /* 0x0000000000007918 */ /* 0x000fc00000000000 */
[----:B------:R-:W-:-:S00]  /*2030*/  NOP ;  /* 0x0000000000007918 */ /* 0x000fc00000000000 */
[----:B------:R-:W-:-:S00]  /*2040*/  NOP ;  /* 0x0000000000007918 */ /* 0x000fc00000000000 */
[----:B------:R-:W-:-:S00]  /*2050*/  NOP ;  /* 0x0000000000007918 */ /* 0x000fc00000000000 */
[----:B------:R-:W-:-:S00]  /*2060*/  NOP ;  /* 0x0000000000007918 */ /* 0x000fc00000000000 */
[----:B------:R-:W-:-:S00]  /*2070*/  NOP ;  /* 0x0000000000007918 */ /* 0x000fc00000000000 */
.L_x_1:


//--------------------- .nv.global.init           --------------------------
	.section	.nv.global.init,"aw",@progbits
.nv.global.init:
	.type		_$_str,@object
	.size		_$_str,(_$_str_$_2 - _$_str)
_$_str:
        /*0000*/ 	.byte	0x5f, 0x5f, 0x43, 0x55, 0x44, 0x41, 0x5f, 0x46, 0x54, 0x5a, 0x00
	.type		_$_str_$_2,@object
	.size		_$_str_$_2,(.L_1 - _$_str_$_2)
_$_str_$_2:
        /*000b*/ 	.byte	0x5f, 0x5f, 0x43, 0x55, 0x44, 0x41, 0x5f, 0x50, 0x52, 0x45, 0x43, 0x5f, 0x53, 0x51, 0x52, 0x54
        /*001b*/ 	.byte	0x00
.L_1:


//--------------------- .nv.constant0.triton_poi_fused_cat_6 --------------------------
	.section	.nv.constant0.triton_poi_fused_cat_6,"a",@progbits
	.sectionflags	@""
	.align	4
.nv.constant0.triton_poi_fused_cat_6:
	.zero		620
